//
// Generated by NVIDIA NVVM Compiler
//
// Compiler Build ID: CL-36424714
// Cuda compilation tools, release 13.0, V13.0.88
// Based on NVVM 20.0.0
//

.version 9.0
.target sm_100
.address_size 64

	// .globl	_Z17StepOneGPADKernelPfS_S_fi
.extern .shared .align 16 .b8 w_vs[];
.extern .shared .align 16 .b8 zhat_vs[];
.extern .shared .align 16 .b8 warpSum[];

.visible .entry _Z17StepOneGPADKernelPfS_S_fi(
	.param .u64 .ptr .align 1 _Z17StepOneGPADKernelPfS_S_fi_param_0,
	.param .u64 .ptr .align 1 _Z17StepOneGPADKernelPfS_S_fi_param_1,
	.param .u64 .ptr .align 1 _Z17StepOneGPADKernelPfS_S_fi_param_2,
	.param .f32 _Z17StepOneGPADKernelPfS_S_fi_param_3,
	.param .u32 _Z17StepOneGPADKernelPfS_S_fi_param_4
)
{
	.reg .pred 	%p<2>;
	.reg .b32 	%r<6>;
	.reg .b32 	%f<6>;
	.reg .b64 	%rd<11>;

	ld.param.u64 	%rd1, [_Z17StepOneGPADKernelPfS_S_fi_param_0];
	ld.param.u64 	%rd2, [_Z17StepOneGPADKernelPfS_S_fi_param_1];
	ld.param.u64 	%rd3, [_Z17StepOneGPADKernelPfS_S_fi_param_2];
	ld.param.f32 	%f1, [_Z17StepOneGPADKernelPfS_S_fi_param_3];
	ld.param.u32 	%r2, [_Z17StepOneGPADKernelPfS_S_fi_param_4];
	mov.u32 	%r3, %ctaid.x;
	mov.u32 	%r4, %ntid.x;
	mov.u32 	%r5, %tid.x;
	mad.lo.s32 	%r1, %r3, %r4, %r5;
	setp.ge.s32 	%p1, %r1, %r2;
	@%p1 bra 	$L__BB0_2;
	cvta.to.global.u64 	%rd4, %rd1;
	cvta.to.global.u64 	%rd5, %rd2;
	cvta.to.global.u64 	%rd6, %rd3;
	mul.wide.s32 	%rd7, %r1, 4;
	add.s64 	%rd8, %rd4, %rd7;
	ld.global.f32 	%f2, [%rd8];
	add.s64 	%rd9, %rd5, %rd7;
	ld.global.f32 	%f3, [%rd9];
	sub.f32 	%f4, %f2, %f3;
	fma.rn.f32 	%f5, %f1, %f4, %f2;
	add.s64 	%rd10, %rd6, %rd7;
	st.global.f32 	[%rd10], %f5;
$L__BB0_2:
	ret;

}
	// .globl	_Z17StepTwoGPADKernelPKfPfS1_S1_iii
.visible .entry _Z17StepTwoGPADKernelPKfPfS1_S1_iii(
	.param .u64 .ptr .align 1 _Z17StepTwoGPADKernelPKfPfS1_S1_iii_param_0,
	.param .u64 .ptr .align 1 _Z17StepTwoGPADKernelPKfPfS1_S1_iii_param_1,
	.param .u64 .ptr .align 1 _Z17StepTwoGPADKernelPKfPfS1_S1_iii_param_2,
	.param .u64 .ptr .align 1 _Z17StepTwoGPADKernelPKfPfS1_S1_iii_param_3,
	.param .u32 _Z17StepTwoGPADKernelPKfPfS1_S1_iii_param_4,
	.param .u32 _Z17StepTwoGPADKernelPKfPfS1_S1_iii_param_5,
	.param .u32 _Z17StepTwoGPADKernelPKfPfS1_S1_iii_param_6
)
{
	.reg .pred 	%p<13>;
	.reg .b32 	%r<66>;
	.reg .b32 	%f<115>;
	.reg .b64 	%rd<23>;

	ld.param.u64 	%rd7, [_Z17StepTwoGPADKernelPKfPfS1_S1_iii_param_0];
	ld.param.u64 	%rd4, [_Z17StepTwoGPADKernelPKfPfS1_S1_iii_param_1];
	ld.param.u64 	%rd5, [_Z17StepTwoGPADKernelPKfPfS1_S1_iii_param_2];
	ld.param.u64 	%rd6, [_Z17StepTwoGPADKernelPKfPfS1_S1_iii_param_3];
	ld.param.u32 	%r34, [_Z17StepTwoGPADKernelPKfPfS1_S1_iii_param_4];
	ld.param.u32 	%r35, [_Z17StepTwoGPADKernelPKfPfS1_S1_iii_param_5];
	ld.param.u32 	%r33, [_Z17StepTwoGPADKernelPKfPfS1_S1_iii_param_6];
	cvta.to.global.u64 	%rd1, %rd7;
	mov.u32 	%r36, %ctaid.x;
	mov.u32 	%r1, %ntid.x;
	mov.u32 	%r2, %tid.x;
	mad.lo.s32 	%r3, %r36, %r1, %r2;
	mul.lo.s32 	%r4, %r35, %r34;
	setp.ge.u32 	%p1, %r2, %r33;
	@%p1 bra 	$L__BB1_3;
	cvta.to.global.u64 	%rd2, %rd4;
	mov.b32 	%r56, 0;
$L__BB1_2:
	add.s32 	%r38, %r56, %r2;
	mul.wide.u32 	%rd8, %r38, 4;
	add.s64 	%rd9, %rd2, %rd8;
	ld.global.f32 	%f14, [%rd9];
	shl.b32 	%r39, %r38, 2;
	mov.u32 	%r40, w_vs;
	add.s32 	%r41, %r40, %r39;
	st.shared.f32 	[%r41], %f14;
	add.s32 	%r56, %r56, %r1;
	add.s32 	%r42, %r38, %r1;
	setp.lt.u32 	%p2, %r42, %r33;
	@%p2 bra 	$L__BB1_2;
$L__BB1_3:
	bar.sync 	0;
	setp.ge.s32 	%p3, %r3, %r4;
	@%p3 bra 	$L__BB1_18;
	setp.lt.s32 	%p4, %r33, 1;
	mov.f32 	%f114, 0f00000000;
	@%p4 bra 	$L__BB1_17;
	mul.lo.s32 	%r7, %r33, %r3;
	and.b32  	%r8, %r33, 15;
	setp.lt.u32 	%p5, %r33, 16;
	mov.f32 	%f114, 0f00000000;
	mov.b32 	%r61, 0;
	@%p5 bra 	$L__BB1_8;
	and.b32  	%r61, %r33, 2147483632;
	neg.s32 	%r59, %r61;
	mov.u32 	%r45, w_vs;
	add.s32 	%r57, %r45, 32;
	add.s64 	%rd3, %rd1, 32;
	mov.f32 	%f114, 0f00000000;
	mov.u32 	%r58, %r7;
$L__BB1_7:
	.pragma "nounroll";
	mul.wide.s32 	%rd10, %r58, 4;
	add.s64 	%rd11, %rd3, %rd10;
	ld.global.nc.f32 	%f19, [%rd11+-32];
	ld.shared.v4.f32 	{%f20, %f21, %f22, %f23}, [%r57+-32];
	fma.rn.f32 	%f24, %f19, %f20, %f114;
	ld.global.nc.f32 	%f25, [%rd11+-28];
	fma.rn.f32 	%f26, %f25, %f21, %f24;
	ld.global.nc.f32 	%f27, [%rd11+-24];
	fma.rn.f32 	%f28, %f27, %f22, %f26;
	ld.global.nc.f32 	%f29, [%rd11+-20];
	fma.rn.f32 	%f30, %f29, %f23, %f28;
	ld.global.nc.f32 	%f31, [%rd11+-16];
	ld.shared.v4.f32 	{%f32, %f33, %f34, %f35}, [%r57+-16];
	fma.rn.f32 	%f36, %f31, %f32, %f30;
	ld.global.nc.f32 	%f37, [%rd11+-12];
	fma.rn.f32 	%f38, %f37, %f33, %f36;
	ld.global.nc.f32 	%f39, [%rd11+-8];
	fma.rn.f32 	%f40, %f39, %f34, %f38;
	ld.global.nc.f32 	%f41, [%rd11+-4];
	fma.rn.f32 	%f42, %f41, %f35, %f40;
	ld.global.nc.f32 	%f43, [%rd11];
	ld.shared.v4.f32 	{%f44, %f45, %f46, %f47}, [%r57];
	fma.rn.f32 	%f48, %f43, %f44, %f42;
	ld.global.nc.f32 	%f49, [%rd11+4];
	fma.rn.f32 	%f50, %f49, %f45, %f48;
	ld.global.nc.f32 	%f51, [%rd11+8];
	fma.rn.f32 	%f52, %f51, %f46, %f50;
	ld.global.nc.f32 	%f53, [%rd11+12];
	fma.rn.f32 	%f54, %f53, %f47, %f52;
	ld.global.nc.f32 	%f55, [%rd11+16];
	ld.shared.v4.f32 	{%f56, %f57, %f58, %f59}, [%r57+16];
	fma.rn.f32 	%f60, %f55, %f56, %f54;
	ld.global.nc.f32 	%f61, [%rd11+20];
	fma.rn.f32 	%f62, %f61, %f57, %f60;
	ld.global.nc.f32 	%f63, [%rd11+24];
	fma.rn.f32 	%f64, %f63, %f58, %f62;
	ld.global.nc.f32 	%f65, [%rd11+28];
	fma.rn.f32 	%f114, %f65, %f59, %f64;
	add.s32 	%r59, %r59, 16;
	add.s32 	%r58, %r58, 16;
	add.s32 	%r57, %r57, 64;
	setp.ne.s32 	%p6, %r59, 0;
	@%p6 bra 	$L__BB1_7;
$L__BB1_8:
	setp.eq.s32 	%p7, %r8, 0;
	@%p7 bra 	$L__BB1_17;
	and.b32  	%r18, %r33, 7;
	setp.lt.u32 	%p8, %r8, 8;
	@%p8 bra 	$L__BB1_11;
	add.s32 	%r46, %r61, %r7;
	mul.wide.s32 	%rd12, %r46, 4;
	add.s64 	%rd13, %rd1, %rd12;
	ld.global.nc.f32 	%f67, [%rd13];
	shl.b32 	%r47, %r61, 2;
	mov.u32 	%r48, w_vs;
	add.s32 	%r49, %r48, %r47;
	ld.shared.f32 	%f68, [%r49];
	fma.rn.f32 	%f69, %f67, %f68, %f114;
	ld.global.nc.f32 	%f70, [%rd13+4];
	ld.shared.f32 	%f71, [%r49+4];
	fma.rn.f32 	%f72, %f70, %f71, %f69;
	ld.global.nc.f32 	%f73, [%rd13+8];
	ld.shared.f32 	%f74, [%r49+8];
	fma.rn.f32 	%f75, %f73, %f74, %f72;
	ld.global.nc.f32 	%f76, [%rd13+12];
	ld.shared.f32 	%f77, [%r49+12];
	fma.rn.f32 	%f78, %f76, %f77, %f75;
	ld.global.nc.f32 	%f79, [%rd13+16];
	ld.shared.f32 	%f80, [%r49+16];
	fma.rn.f32 	%f81, %f79, %f80, %f78;
	ld.global.nc.f32 	%f82, [%rd13+20];
	ld.shared.f32 	%f83, [%r49+20];
	fma.rn.f32 	%f84, %f82, %f83, %f81;
	ld.global.nc.f32 	%f85, [%rd13+24];
	ld.shared.f32 	%f86, [%r49+24];
	fma.rn.f32 	%f87, %f85, %f86, %f84;
	ld.global.nc.f32 	%f88, [%rd13+28];
	ld.shared.f32 	%f89, [%r49+28];
	fma.rn.f32 	%f114, %f88, %f89, %f87;
	add.s32 	%r61, %r61, 8;
$L__BB1_11:
	setp.eq.s32 	%p9, %r18, 0;
	@%p9 bra 	$L__BB1_17;
	and.b32  	%r21, %r33, 3;
	setp.lt.u32 	%p10, %r18, 4;
	@%p10 bra 	$L__BB1_14;
	add.s32 	%r50, %r61, %r7;
	mul.wide.s32 	%rd14, %r50, 4;
	add.s64 	%rd15, %rd1, %rd14;
	ld.global.nc.f32 	%f91, [%rd15];
	shl.b32 	%r51, %r61, 2;
	mov.u32 	%r52, w_vs;
	add.s32 	%r53, %r52, %r51;
	ld.shared.f32 	%f92, [%r53];
	fma.rn.f32 	%f93, %f91, %f92, %f114;
	ld.global.nc.f32 	%f94, [%rd15+4];
	ld.shared.f32 	%f95, [%r53+4];
	fma.rn.f32 	%f96, %f94, %f95, %f93;
	ld.global.nc.f32 	%f97, [%rd15+8];
	ld.shared.f32 	%f98, [%r53+8];
	fma.rn.f32 	%f99, %f97, %f98, %f96;
	ld.global.nc.f32 	%f100, [%rd15+12];
	ld.shared.f32 	%f101, [%r53+12];
	fma.rn.f32 	%f114, %f100, %f101, %f99;
	add.s32 	%r61, %r61, 4;
$L__BB1_14:
	setp.eq.s32 	%p11, %r21, 0;
	@%p11 bra 	$L__BB1_17;
	shl.b32 	%r54, %r61, 2;
	mov.u32 	%r55, w_vs;
	add.s32 	%r65, %r55, %r54;
	add.s32 	%r64, %r61, %r7;
	neg.s32 	%r63, %r21;
$L__BB1_16:
	.pragma "nounroll";
	mul.wide.s32 	%rd16, %r64, 4;
	add.s64 	%rd17, %rd1, %rd16;
	ld.global.nc.f32 	%f102, [%rd17];
	ld.shared.f32 	%f103, [%r65];
	fma.rn.f32 	%f114, %f102, %f103, %f114;
	add.s32 	%r65, %r65, 4;
	add.s32 	%r64, %r64, 1;
	add.s32 	%r63, %r63, 1;
	setp.ne.s32 	%p12, %r63, 0;
	@%p12 bra 	$L__BB1_16;
$L__BB1_17:
	cvta.to.global.u64 	%rd18, %rd5;
	mul.wide.s32 	%rd19, %r3, 4;
	add.s64 	%rd20, %rd18, %rd19;
	ld.global.f32 	%f104, [%rd20];
	sub.f32 	%f105, %f114, %f104;
	cvta.to.global.u64 	%rd21, %rd6;
	add.s64 	%rd22, %rd21, %rd19;
	st.global.f32 	[%rd22], %f105;
$L__BB1_18:
	ret;

}
	// .globl	_Z19StepThreeGPADKernelfPfS_i
.visible .entry _Z19StepThreeGPADKernelfPfS_i(
	.param .f32 _Z19StepThreeGPADKernelfPfS_i_param_0,
	.param .u64 .ptr .align 1 _Z19StepThreeGPADKernelfPfS_i_param_1,
	.param .u64 .ptr .align 1 _Z19StepThreeGPADKernelfPfS_i_param_2,
	.param .u32 _Z19StepThreeGPADKernelfPfS_i_param_3
)
{
	.reg .pred 	%p<2>;
	.reg .b32 	%r<6>;
	.reg .b32 	%f<6>;
	.reg .b64 	%rd<8>;

	ld.param.f32 	%f1, [_Z19StepThreeGPADKernelfPfS_i_param_0];
	ld.param.u64 	%rd1, [_Z19StepThreeGPADKernelfPfS_i_param_1];
	ld.param.u64 	%rd2, [_Z19StepThreeGPADKernelfPfS_i_param_2];
	ld.param.u32 	%r2, [_Z19StepThreeGPADKernelfPfS_i_param_3];
	mov.u32 	%r3, %ctaid.x;
	mov.u32 	%r4, %ntid.x;
	mov.u32 	%r5, %tid.x;
	mad.lo.s32 	%r1, %r3, %r4, %r5;
	setp.ge.s32 	%p1, %r1, %r2;
	@%p1 bra 	$L__BB2_2;
	cvta.to.global.u64 	%rd3, %rd2;
	cvta.to.global.u64 	%rd4, %rd1;
	mul.wide.s32 	%rd5, %r1, 4;
	add.s64 	%rd6, %rd3, %rd5;
	ld.global.f32 	%f2, [%rd6];
	add.s64 	%rd7, %rd4, %rd5;
	ld.global.f32 	%f3, [%rd7];
	sub.f32 	%f4, %f3, %f2;
	fma.rn.f32 	%f5, %f1, %f4, %f2;
	st.global.f32 	[%rd6], %f5;
$L__BB2_2:
	ret;

}
	// .globl	_Z29StepThreeGPADKernelVectorizedfPfS_i
.visible .entry _Z29StepThreeGPADKernelVectorizedfPfS_i(
	.param .f32 _Z29StepThreeGPADKernelVectorizedfPfS_i_param_0,
	.param .u64 .ptr .align 1 _Z29StepThreeGPADKernelVectorizedfPfS_i_param_1,
	.param .u64 .ptr .align 1 _Z29StepThreeGPADKernelVectorizedfPfS_i_param_2,
	.param .u32 _Z29StepThreeGPADKernelVectorizedfPfS_i_param_3
)
{
	.reg .pred 	%p<2>;
	.reg .b32 	%r<8>;
	.reg .b32 	%f<18>;
	.reg .b64 	%rd<8>;

	ld.param.f32 	%f1, [_Z29StepThreeGPADKernelVectorizedfPfS_i_param_0];
	ld.param.u64 	%rd1, [_Z29StepThreeGPADKernelVectorizedfPfS_i_param_1];
	ld.param.u64 	%rd2, [_Z29StepThreeGPADKernelVectorizedfPfS_i_param_2];
	ld.param.u32 	%r2, [_Z29StepThreeGPADKernelVectorizedfPfS_i_param_3];
	mov.u32 	%r3, %ctaid.x;
	mov.u32 	%r4, %ntid.x;
	mov.u32 	%r5, %tid.x;
	mad.lo.s32 	%r6, %r3, %r4, %r5;
	shl.b32 	%r1, %r6, 2;
	add.s32 	%r7, %r1, 4;
	setp.ge.s32 	%p1, %r7, %r2;
	@%p1 bra 	$L__BB3_2;
	cvta.to.global.u64 	%rd3, %rd1;
	cvta.to.global.u64 	%rd4, %rd2;
	mul.wide.s32 	%rd5, %r1, 4;
	add.s64 	%rd6, %rd3, %rd5;
	ld.global.v4.f32 	{%f2, %f3, %f4, %f5}, [%rd6];
	add.s64 	%rd7, %rd4, %rd5;
	ld.global.v4.f32 	{%f6, %f7, %f8, %f9}, [%rd7];
	sub.f32 	%f10, %f2, %f6;
	fma.rn.f32 	%f11, %f1, %f10, %f6;
	st.global.f32 	[%rd7], %f11;
	sub.f32 	%f12, %f3, %f7;
	fma.rn.f32 	%f13, %f1, %f12, %f7;
	st.global.f32 	[%rd7+4], %f13;
	sub.f32 	%f14, %f4, %f8;
	fma.rn.f32 	%f15, %f1, %f14, %f8;
	st.global.f32 	[%rd7+8], %f15;
	sub.f32 	%f16, %f5, %f9;
	fma.rn.f32 	%f17, %f1, %f16, %f9;
	st.global.f32 	[%rd7+12], %f17;
$L__BB3_2:
	ret;

}
	// .globl	_Z23StepFourGPADFlatParRowsPKfPfS1_S0_S1_iii
.visible .entry _Z23StepFourGPADFlatParRowsPKfPfS1_S0_S1_iii(
	.param .u64 .ptr .align 1 _Z23StepFourGPADFlatParRowsPKfPfS1_S0_S1_iii_param_0,
	.param .u64 .ptr .align 1 _Z23StepFourGPADFlatParRowsPKfPfS1_S0_S1_iii_param_1,
	.param .u64 .ptr .align 1 _Z23StepFourGPADFlatParRowsPKfPfS1_S0_S1_iii_param_2,
	.param .u64 .ptr .align 1 _Z23StepFourGPADFlatParRowsPKfPfS1_S0_S1_iii_param_3,
	.param .u64 .ptr .align 1 _Z23StepFourGPADFlatParRowsPKfPfS1_S0_S1_iii_param_4,
	.param .u32 _Z23StepFourGPADFlatParRowsPKfPfS1_S0_S1_iii_param_5,
	.param .u32 _Z23StepFourGPADFlatParRowsPKfPfS1_S0_S1_iii_param_6,
	.param .u32 _Z23StepFourGPADFlatParRowsPKfPfS1_S0_S1_iii_param_7
)
{
	.reg .pred 	%p<40>;
	.reg .b32 	%r<178>;
	.reg .b32 	%f<159>;
	.reg .b64 	%rd<44>;
	.reg .b64 	%fd<2>;

	ld.param.u64 	%rd9, [_Z23StepFourGPADFlatParRowsPKfPfS1_S0_S1_iii_param_0];
	ld.param.u64 	%rd5, [_Z23StepFourGPADFlatParRowsPKfPfS1_S0_S1_iii_param_1];
	ld.param.u64 	%rd6, [_Z23StepFourGPADFlatParRowsPKfPfS1_S0_S1_iii_param_2];
	ld.param.u64 	%rd7, [_Z23StepFourGPADFlatParRowsPKfPfS1_S0_S1_iii_param_3];
	ld.param.u64 	%rd8, [_Z23StepFourGPADFlatParRowsPKfPfS1_S0_S1_iii_param_4];
	ld.param.u32 	%r40, [_Z23StepFourGPADFlatParRowsPKfPfS1_S0_S1_iii_param_5];
	ld.param.u32 	%r41, [_Z23StepFourGPADFlatParRowsPKfPfS1_S0_S1_iii_param_6];
	ld.param.u32 	%r42, [_Z23StepFourGPADFlatParRowsPKfPfS1_S0_S1_iii_param_7];
	cvta.to.global.u64 	%rd1, %rd9;
	mov.u32 	%r1, %tid.x;
	mov.u32 	%r43, %ctaid.x;
	mov.u32 	%r2, %ntid.x;
	mad.lo.s32 	%r3, %r43, %r2, %r1;
	mul.lo.s32 	%r4, %r41, %r40;
	setp.ge.s32 	%p1, %r1, %r4;
	@%p1 bra 	$L__BB4_3;
	cvta.to.global.u64 	%rd2, %rd8;
	mov.b32 	%r167, 0;
$L__BB4_2:
	add.s32 	%r45, %r167, %r1;
	mul.wide.s32 	%rd10, %r45, 4;
	add.s64 	%rd11, %rd2, %rd10;
	ld.global.f32 	%f54, [%rd11];
	shl.b32 	%r46, %r45, 2;
	mov.u32 	%r47, zhat_vs;
	add.s32 	%r48, %r47, %r46;
	st.shared.f32 	[%r48], %f54;
	add.s32 	%r167, %r167, %r2;
	add.s32 	%r49, %r45, %r2;
	setp.lt.s32 	%p2, %r49, %r4;
	@%p2 bra 	$L__BB4_2;
$L__BB4_3:
	bar.sync 	0;
	setp.ge.s32 	%p3, %r3, %r42;
	@%p3 bra 	$L__BB4_61;
	setp.lt.s32 	%p4, %r40, 1;
	mov.f32 	%f130, 0f00000000;
	@%p4 bra 	$L__BB4_60;
	mul.lo.s32 	%r50, %r40, %r41;
	shl.b32 	%r7, %r50, 2;
	setp.lt.s32 	%p5, %r41, 1;
	mul.lo.s32 	%r8, %r40, %r3;
	@%p5 bra 	$L__BB4_21;
	add.s32 	%r9, %r41, -1;
	and.b32  	%r10, %r41, 7;
	add.s32 	%r11, %r10, -1;
	and.b32  	%r12, %r41, 3;
	and.b32  	%r13, %r41, 2147483640;
	and.b32  	%r14, %r41, 1;
	neg.s32 	%r15, %r13;
	shl.b32 	%r16, %r41, 2;
	mov.f32 	%f130, 0f00000000;
	mov.b32 	%r168, 0;
$L__BB4_7:
	setp.ge.s32 	%p30, %r3, %r7;
	@%p30 bra 	$L__BB4_10;
	add.s32 	%r145, %r168, %r8;
	mul.wide.s32 	%rd33, %r145, 4;
	add.s64 	%rd34, %rd1, %rd33;
	ld.global.nc.f32 	%f92, [%rd34];
	rem.s32 	%r146, %r3, %r41;
	mad.lo.s32 	%r147, %r168, %r41, %r146;
	shl.b32 	%r148, %r147, 2;
	mov.u32 	%r149, zhat_vs;
	add.s32 	%r150, %r149, %r148;
	ld.shared.f32 	%f93, [%r150];
	fma.rn.f32 	%f130, %f92, %f93, %f130;
$L__BB4_9:
	add.s32 	%r168, %r168, 1;
	setp.eq.s32 	%p38, %r168, %r40;
	@%p38 bra 	$L__BB4_60;
	bra.uni 	$L__BB4_7;
$L__BB4_10:
	setp.lt.u32 	%p31, %r9, 7;
	add.s32 	%r152, %r168, %r8;
	mul.wide.s32 	%rd35, %r152, 4;
	add.s64 	%rd36, %rd1, %rd35;
	ld.global.nc.f32 	%f6, [%rd36];
	mul.lo.s32 	%r23, %r168, %r41;
	mov.b32 	%r172, 0;
	@%p31 bra 	$L__BB4_13;
	mov.u32 	%r153, zhat_vs;
	mad.lo.s32 	%r154, %r16, %r168, %r153;
	add.s32 	%r169, %r154, 16;
	mov.u32 	%r170, %r15;
$L__BB4_12:
	.pragma "nounroll";
	ld.shared.f32 	%f95, [%r169+-16];
	fma.rn.f32 	%f96, %f6, %f95, %f130;
	ld.shared.f32 	%f97, [%r169+-12];
	fma.rn.f32 	%f98, %f6, %f97, %f96;
	ld.shared.f32 	%f99, [%r169+-8];
	fma.rn.f32 	%f100, %f6, %f99, %f98;
	ld.shared.f32 	%f101, [%r169+-4];
	fma.rn.f32 	%f102, %f6, %f101, %f100;
	ld.shared.f32 	%f103, [%r169];
	fma.rn.f32 	%f104, %f6, %f103, %f102;
	ld.shared.f32 	%f105, [%r169+4];
	fma.rn.f32 	%f106, %f6, %f105, %f104;
	ld.shared.f32 	%f107, [%r169+8];
	fma.rn.f32 	%f108, %f6, %f107, %f106;
	ld.shared.f32 	%f109, [%r169+12];
	fma.rn.f32 	%f130, %f6, %f109, %f108;
	add.s32 	%r170, %r170, 8;
	add.s32 	%r169, %r169, 32;
	setp.eq.s32 	%p32, %r170, 0;
	mov.u32 	%r172, %r13;
	@%p32 bra 	$L__BB4_13;
	bra.uni 	$L__BB4_12;
$L__BB4_13:
	setp.eq.s32 	%p33, %r10, 0;
	@%p33 bra 	$L__BB4_9;
	setp.lt.u32 	%p34, %r11, 3;
	@%p34 bra 	$L__BB4_16;
	add.s32 	%r155, %r172, %r23;
	shl.b32 	%r156, %r155, 2;
	mov.u32 	%r157, zhat_vs;
	add.s32 	%r158, %r157, %r156;
	ld.shared.f32 	%f111, [%r158];
	fma.rn.f32 	%f112, %f6, %f111, %f130;
	ld.shared.f32 	%f113, [%r158+4];
	fma.rn.f32 	%f114, %f6, %f113, %f112;
	ld.shared.f32 	%f115, [%r158+8];
	fma.rn.f32 	%f116, %f6, %f115, %f114;
	ld.shared.f32 	%f117, [%r158+12];
	fma.rn.f32 	%f130, %f6, %f117, %f116;
	add.s32 	%r172, %r172, 4;
$L__BB4_16:
	setp.eq.s32 	%p35, %r12, 0;
	@%p35 bra 	$L__BB4_9;
	setp.eq.s32 	%p36, %r12, 1;
	@%p36 bra 	$L__BB4_19;
	add.s32 	%r159, %r172, %r23;
	shl.b32 	%r160, %r159, 2;
	mov.u32 	%r161, zhat_vs;
	add.s32 	%r162, %r161, %r160;
	ld.shared.f32 	%f119, [%r162];
	fma.rn.f32 	%f120, %f6, %f119, %f130;
	ld.shared.f32 	%f121, [%r162+4];
	fma.rn.f32 	%f130, %f6, %f121, %f120;
	add.s32 	%r172, %r172, 2;
$L__BB4_19:
	setp.eq.s32 	%p37, %r14, 0;
	@%p37 bra 	$L__BB4_9;
	add.s32 	%r163, %r172, %r23;
	shl.b32 	%r164, %r163, 2;
	mov.u32 	%r165, zhat_vs;
	add.s32 	%r166, %r165, %r164;
	ld.shared.f32 	%f122, [%r166];
	fma.rn.f32 	%f130, %f6, %f122, %f130;
	bra.uni 	$L__BB4_9;
$L__BB4_21:
	and.b32  	%r30, %r40, 7;
	setp.lt.u32 	%p6, %r40, 8;
	mov.f32 	%f130, 0f00000000;
	mov.b32 	%r176, 0;
	@%p6 bra 	$L__BB4_40;
	and.b32  	%r176, %r40, 2147483640;
	mov.f32 	%f130, 0f00000000;
	mov.b32 	%r174, 0;
	cvt.s64.s32 	%rd14, %r8;
$L__BB4_23:
	.pragma "nounroll";
	setp.ge.s32 	%p7, %r3, %r7;
	@%p7 bra 	$L__BB4_25;
	add.s32 	%r53, %r174, %r8;
	mul.wide.s32 	%rd12, %r53, 4;
	add.s64 	%rd13, %rd1, %rd12;
	ld.global.nc.f32 	%f59, [%rd13];
	rem.s32 	%r54, %r3, %r41;
	mad.lo.s32 	%r55, %r174, %r41, %r54;
	shl.b32 	%r56, %r55, 2;
	mov.u32 	%r57, zhat_vs;
	add.s32 	%r58, %r57, %r56;
	ld.shared.f32 	%f60, [%r58];
	fma.rn.f32 	%f130, %f59, %f60, %f130;
$L__BB4_25:
	setp.ge.s32 	%p8, %r3, %r7;
	cvt.u64.u32 	%rd15, %r174;
	add.s64 	%rd16, %rd15, %rd14;
	shl.b64 	%rd17, %rd16, 2;
	add.s64 	%rd3, %rd1, %rd17;
	@%p8 bra 	$L__BB4_27;
	ld.global.nc.f32 	%f61, [%rd3+4];
	mad.lo.s32 	%r59, %r41, %r174, %r41;
	rem.s32 	%r60, %r3, %r41;
	add.s32 	%r61, %r60, %r59;
	shl.b32 	%r62, %r61, 2;
	mov.u32 	%r63, zhat_vs;
	add.s32 	%r64, %r63, %r62;
	ld.shared.f32 	%f62, [%r64];
	fma.rn.f32 	%f130, %f61, %f62, %f130;
$L__BB4_27:
	setp.ge.s32 	%p9, %r3, %r7;
	@%p9 bra 	$L__BB4_29;
	add.s32 	%r65, %r174, 2;
	ld.global.nc.f32 	%f63, [%rd3+8];
	rem.s32 	%r66, %r3, %r41;
	mad.lo.s32 	%r67, %r65, %r41, %r66;
	shl.b32 	%r68, %r67, 2;
	mov.u32 	%r69, zhat_vs;
	add.s32 	%r70, %r69, %r68;
	ld.shared.f32 	%f64, [%r70];
	fma.rn.f32 	%f130, %f63, %f64, %f130;
$L__BB4_29:
	setp.ge.s32 	%p10, %r3, %r7;
	@%p10 bra 	$L__BB4_31;
	add.s32 	%r71, %r174, 3;
	ld.global.nc.f32 	%f65, [%rd3+12];
	rem.s32 	%r72, %r3, %r41;
	mad.lo.s32 	%r73, %r71, %r41, %r72;
	shl.b32 	%r74, %r73, 2;
	mov.u32 	%r75, zhat_vs;
	add.s32 	%r76, %r75, %r74;
	ld.shared.f32 	%f66, [%r76];
	fma.rn.f32 	%f130, %f65, %f66, %f130;
$L__BB4_31:
	setp.ge.s32 	%p11, %r3, %r7;
	@%p11 bra 	$L__BB4_33;
	add.s32 	%r77, %r174, 4;
	ld.global.nc.f32 	%f67, [%rd3+16];
	rem.s32 	%r78, %r3, %r41;
	mad.lo.s32 	%r79, %r77, %r41, %r78;
	shl.b32 	%r80, %r79, 2;
	mov.u32 	%r81, zhat_vs;
	add.s32 	%r82, %r81, %r80;
	ld.shared.f32 	%f68, [%r82];
	fma.rn.f32 	%f130, %f67, %f68, %f130;
$L__BB4_33:
	setp.ge.s32 	%p12, %r3, %r7;
	@%p12 bra 	$L__BB4_35;
	add.s32 	%r83, %r174, 5;
	ld.global.nc.f32 	%f69, [%rd3+20];
	rem.s32 	%r84, %r3, %r41;
	mad.lo.s32 	%r85, %r83, %r41, %r84;
	shl.b32 	%r86, %r85, 2;
	mov.u32 	%r87, zhat_vs;
	add.s32 	%r88, %r87, %r86;
	ld.shared.f32 	%f70, [%r88];
	fma.rn.f32 	%f130, %f69, %f70, %f130;
$L__BB4_35:
	setp.ge.s32 	%p13, %r3, %r7;
	@%p13 bra 	$L__BB4_37;
	add.s32 	%r89, %r174, 6;
	ld.global.nc.f32 	%f71, [%rd3+24];
	rem.s32 	%r90, %r3, %r41;
	mad.lo.s32 	%r91, %r89, %r41, %r90;
	shl.b32 	%r92, %r91, 2;
	mov.u32 	%r93, zhat_vs;
	add.s32 	%r94, %r93, %r92;
	ld.shared.f32 	%f72, [%r94];
	fma.rn.f32 	%f130, %f71, %f72, %f130;
$L__BB4_37:
	setp.ge.s32 	%p14, %r3, %r7;
	@%p14 bra 	$L__BB4_39;
	add.s32 	%r95, %r174, 7;
	ld.global.nc.f32 	%f73, [%rd3+28];
	rem.s32 	%r96, %r3, %r41;
	mad.lo.s32 	%r97, %r95, %r41, %r96;
	shl.b32 	%r98, %r97, 2;
	mov.u32 	%r99, zhat_vs;
	add.s32 	%r100, %r99, %r98;
	ld.shared.f32 	%f74, [%r100];
	fma.rn.f32 	%f130, %f73, %f74, %f130;
$L__BB4_39:
	add.s32 	%r174, %r174, 8;
	setp.ne.s32 	%p15, %r174, %r176;
	@%p15 bra 	$L__BB4_23;
$L__BB4_40:
	setp.eq.s32 	%p16, %r30, 0;
	@%p16 bra 	$L__BB4_60;
	and.b32  	%r35, %r40, 3;
	setp.lt.u32 	%p17, %r30, 4;
	@%p17 bra 	$L__BB4_51;
	setp.ge.s32 	%p18, %r3, %r7;
	@%p18 bra 	$L__BB4_44;
	add.s32 	%r101, %r176, %r8;
	mul.wide.s32 	%rd18, %r101, 4;
	add.s64 	%rd19, %rd1, %rd18;
	ld.global.nc.f32 	%f76, [%rd19];
	rem.s32 	%r102, %r3, %r41;
	mad.lo.s32 	%r103, %r176, %r41, %r102;
	shl.b32 	%r104, %r103, 2;
	mov.u32 	%r105, zhat_vs;
	add.s32 	%r106, %r105, %r104;
	ld.shared.f32 	%f77, [%r106];
	fma.rn.f32 	%f130, %f76, %f77, %f130;
$L__BB4_44:
	setp.ge.s32 	%p19, %r3, %r7;
	cvt.s64.s32 	%rd20, %r8;
	cvt.u64.u32 	%rd21, %r176;
	add.s64 	%rd22, %rd21, %rd20;
	shl.b64 	%rd23, %rd22, 2;
	add.s64 	%rd4, %rd1, %rd23;
	@%p19 bra 	$L__BB4_46;
	ld.global.nc.f32 	%f78, [%rd4+4];
	mad.lo.s32 	%r107, %r41, %r176, %r41;
	rem.s32 	%r108, %r3, %r41;
	add.s32 	%r109, %r108, %r107;
	shl.b32 	%r110, %r109, 2;
	mov.u32 	%r111, zhat_vs;
	add.s32 	%r112, %r111, %r110;
	ld.shared.f32 	%f79, [%r112];
	fma.rn.f32 	%f130, %f78, %f79, %f130;
$L__BB4_46:
	setp.ge.s32 	%p20, %r3, %r7;
	@%p20 bra 	$L__BB4_48;
	add.s32 	%r113, %r176, 2;
	ld.global.nc.f32 	%f80, [%rd4+8];
	rem.s32 	%r114, %r3, %r41;
	mad.lo.s32 	%r115, %r113, %r41, %r114;
	shl.b32 	%r116, %r115, 2;
	mov.u32 	%r117, zhat_vs;
	add.s32 	%r118, %r117, %r116;
	ld.shared.f32 	%f81, [%r118];
	fma.rn.f32 	%f130, %f80, %f81, %f130;
$L__BB4_48:
	setp.ge.s32 	%p21, %r3, %r7;
	@%p21 bra 	$L__BB4_50;
	add.s32 	%r119, %r176, 3;
	ld.global.nc.f32 	%f82, [%rd4+12];
	rem.s32 	%r120, %r3, %r41;
	mad.lo.s32 	%r121, %r119, %r41, %r120;
	shl.b32 	%r122, %r121, 2;
	mov.u32 	%r123, zhat_vs;
	add.s32 	%r124, %r123, %r122;
	ld.shared.f32 	%f83, [%r124];
	fma.rn.f32 	%f130, %f82, %f83, %f130;
$L__BB4_50:
	add.s32 	%r176, %r176, 4;
$L__BB4_51:
	setp.eq.s32 	%p22, %r35, 0;
	@%p22 bra 	$L__BB4_60;
	setp.eq.s32 	%p23, %r35, 1;
	mov.f32 	%f157, %f130;
	@%p23 bra 	$L__BB4_58;
	setp.ge.s32 	%p24, %r3, %r7;
	@%p24 bra 	$L__BB4_55;
	add.s32 	%r125, %r176, %r8;
	mul.wide.s32 	%rd24, %r125, 4;
	add.s64 	%rd25, %rd1, %rd24;
	ld.global.nc.f32 	%f85, [%rd25];
	rem.s32 	%r126, %r3, %r41;
	mad.lo.s32 	%r127, %r176, %r41, %r126;
	shl.b32 	%r128, %r127, 2;
	mov.u32 	%r129, zhat_vs;
	add.s32 	%r130, %r129, %r128;
	ld.shared.f32 	%f86, [%r130];
	fma.rn.f32 	%f130, %f85, %f86, %f130;
$L__BB4_55:
	setp.ge.s32 	%p25, %r3, %r7;
	@%p25 bra 	$L__BB4_57;
	cvt.s64.s32 	%rd26, %r8;
	cvt.u64.u32 	%rd27, %r176;
	add.s64 	%rd28, %rd27, %rd26;
	shl.b64 	%rd29, %rd28, 2;
	add.s64 	%rd30, %rd1, %rd29;
	ld.global.nc.f32 	%f87, [%rd30+4];
	mad.lo.s32 	%r131, %r41, %r176, %r41;
	rem.s32 	%r132, %r3, %r41;
	add.s32 	%r133, %r132, %r131;
	shl.b32 	%r134, %r133, 2;
	mov.u32 	%r135, zhat_vs;
	add.s32 	%r136, %r135, %r134;
	ld.shared.f32 	%f88, [%r136];
	fma.rn.f32 	%f130, %f87, %f88, %f130;
$L__BB4_57:
	add.s32 	%r176, %r176, 2;
	mov.f32 	%f157, %f130;
$L__BB4_58:
	setp.ge.s32 	%p26, %r3, %r7;
	and.b32  	%r137, %r40, 1;
	setp.eq.b32 	%p27, %r137, 1;
	not.pred 	%p28, %p27;
	or.pred  	%p29, %p28, %p26;
	selp.f32 	%f130, %f157, %f130, %p27;
	@%p29 bra 	$L__BB4_60;
	add.s32 	%r138, %r176, %r8;
	mul.wide.s32 	%rd31, %r138, 4;
	add.s64 	%rd32, %rd1, %rd31;
	ld.global.nc.f32 	%f89, [%rd32];
	rem.s32 	%r139, %r3, %r41;
	mad.lo.s32 	%r140, %r176, %r41, %r139;
	shl.b32 	%r141, %r140, 2;
	mov.u32 	%r142, zhat_vs;
	add.s32 	%r143, %r142, %r141;
	ld.shared.f32 	%f90, [%r143];
	fma.rn.f32 	%f130, %f89, %f90, %f157;
$L__BB4_60:
	cvta.to.global.u64 	%rd37, %rd6;
	mul.wide.s32 	%rd38, %r3, 4;
	add.s64 	%rd39, %rd37, %rd38;
	ld.global.f32 	%f123, [%rd39];
	add.f32 	%f124, %f130, %f123;
	cvta.to.global.u64 	%rd40, %rd7;
	add.s64 	%rd41, %rd40, %rd38;
	ld.global.nc.f32 	%f125, [%rd41];
	add.f32 	%f126, %f124, %f125;
	cvt.f64.f32 	%fd1, %f126;
	setp.lt.f64 	%p39, %fd1, 0d3E45798EE2308C3A;
	selp.f32 	%f127, 0f00000000, %f126, %p39;
	cvta.to.global.u64 	%rd42, %rd5;
	add.s64 	%rd43, %rd42, %rd38;
	st.global.f32 	[%rd43], %f127;
$L__BB4_61:
	ret;

}
	// .globl	_Z26StepFourGPADFlippedParRowsPKfPfS1_S0_S1_iiii
.visible .entry _Z26StepFourGPADFlippedParRowsPKfPfS1_S0_S1_iiii(
	.param .u64 .ptr .align 1 _Z26StepFourGPADFlippedParRowsPKfPfS1_S0_S1_iiii_param_0,
	.param .u64 .ptr .align 1 _Z26StepFourGPADFlippedParRowsPKfPfS1_S0_S1_iiii_param_1,
	.param .u64 .ptr .align 1 _Z26StepFourGPADFlippedParRowsPKfPfS1_S0_S1_iiii_param_2,
	.param .u64 .ptr .align 1 _Z26StepFourGPADFlippedParRowsPKfPfS1_S0_S1_iiii_param_3,
	.param .u64 .ptr .align 1 _Z26StepFourGPADFlippedParRowsPKfPfS1_S0_S1_iiii_param_4,
	.param .u32 _Z26StepFourGPADFlippedParRowsPKfPfS1_S0_S1_iiii_param_5,
	.param .u32 _Z26StepFourGPADFlippedParRowsPKfPfS1_S0_S1_iiii_param_6,
	.param .u32 _Z26StepFourGPADFlippedParRowsPKfPfS1_S0_S1_iiii_param_7,
	.param .u32 _Z26StepFourGPADFlippedParRowsPKfPfS1_S0_S1_iiii_param_8
)
{
	.reg .pred 	%p<16>;
	.reg .b32 	%r<63>;
	.reg .b32 	%f<130>;
	.reg .b64 	%rd<60>;

	ld.param.u64 	%rd10, [_Z26StepFourGPADFlippedParRowsPKfPfS1_S0_S1_iiii_param_0];
	ld.param.u64 	%rd11, [_Z26StepFourGPADFlippedParRowsPKfPfS1_S0_S1_iiii_param_1];
	ld.param.u64 	%rd12, [_Z26StepFourGPADFlippedParRowsPKfPfS1_S0_S1_iiii_param_2];
	ld.param.u64 	%rd13, [_Z26StepFourGPADFlippedParRowsPKfPfS1_S0_S1_iiii_param_3];
	ld.param.u64 	%rd9, [_Z26StepFourGPADFlippedParRowsPKfPfS1_S0_S1_iiii_param_4];
	ld.param.u32 	%r31, [_Z26StepFourGPADFlippedParRowsPKfPfS1_S0_S1_iiii_param_5];
	ld.param.u32 	%r32, [_Z26StepFourGPADFlippedParRowsPKfPfS1_S0_S1_iiii_param_6];
	ld.param.u32 	%r30, [_Z26StepFourGPADFlippedParRowsPKfPfS1_S0_S1_iiii_param_7];
	cvta.to.global.u64 	%rd1, %rd10;
	cvta.to.global.u64 	%rd2, %rd11;
	cvta.to.global.u64 	%rd3, %rd13;
	cvta.to.global.u64 	%rd4, %rd12;
	mov.u32 	%r54, %tid.x;
	mov.u32 	%r33, %ctaid.x;
	mov.u32 	%r2, %ntid.x;
	mad.lo.s32 	%r55, %r33, %r2, %r54;
	mul.lo.s32 	%r4, %r32, %r31;
	setp.ge.s32 	%p1, %r54, %r4;
	@%p1 bra 	$L__BB5_3;
	cvta.to.global.u64 	%rd5, %rd9;
	mov.u32 	%r35, zhat_vs;
$L__BB5_2:
	mul.wide.s32 	%rd14, %r54, 4;
	add.s64 	%rd15, %rd5, %rd14;
	ld.global.f32 	%f15, [%rd15];
	shl.b32 	%r34, %r54, 2;
	add.s32 	%r36, %r35, %r34;
	st.shared.f32 	[%r36], %f15;
	add.s32 	%r54, %r54, %r2;
	setp.lt.s32 	%p2, %r54, %r4;
	@%p2 bra 	$L__BB5_2;
$L__BB5_3:
	bar.sync 	0;
	setp.ge.s32 	%p3, %r55, %r30;
	@%p3 bra 	$L__BB5_21;
	setp.gt.s32 	%p4, %r4, 0;
	mov.u32 	%r37, %nctaid.x;
	mul.lo.s32 	%r7, %r37, %r2;
	@%p4 bra 	$L__BB5_5;
	bra.uni 	$L__BB5_20;
$L__BB5_5:
	and.b32  	%r8, %r4, 15;
	and.b32  	%r9, %r4, 7;
	and.b32  	%r10, %r4, 2147483632;
	and.b32  	%r11, %r4, 3;
	neg.s32 	%r12, %r10;
	shl.b32 	%r13, %r30, 4;
	mul.wide.s32 	%rd7, %r30, 4;
$L__BB5_6:
	setp.lt.u32 	%p6, %r4, 16;
	mov.f32 	%f129, 0f00000000;
	mov.b32 	%r60, 0;
	@%p6 bra 	$L__BB5_9;
	mov.u32 	%r40, zhat_vs;
	add.s32 	%r57, %r40, 32;
	mov.f32 	%f129, 0f00000000;
	mov.u32 	%r56, %r55;
	mov.u32 	%r58, %r12;
$L__BB5_8:
	.pragma "nounroll";
	mul.wide.s32 	%rd20, %r56, 4;
	add.s64 	%rd21, %rd1, %rd20;
	ld.global.nc.f32 	%f26, [%rd21];
	ld.shared.v4.f32 	{%f27, %f28, %f29, %f30}, [%r57+-32];
	fma.rn.f32 	%f31, %f26, %f27, %f129;
	mul.wide.s32 	%rd22, %r30, 4;
	add.s64 	%rd23, %rd21, %rd22;
	ld.global.nc.f32 	%f32, [%rd23];
	fma.rn.f32 	%f33, %f32, %f28, %f31;
	add.s64 	%rd24, %rd23, %rd22;
	ld.global.nc.f32 	%f34, [%rd24];
	fma.rn.f32 	%f35, %f34, %f29, %f33;
	add.s64 	%rd25, %rd24, %rd22;
	ld.global.nc.f32 	%f36, [%rd25];
	fma.rn.f32 	%f37, %f36, %f30, %f35;
	add.s64 	%rd26, %rd25, %rd22;
	ld.global.nc.f32 	%f38, [%rd26];
	ld.shared.v4.f32 	{%f39, %f40, %f41, %f42}, [%r57+-16];
	fma.rn.f32 	%f43, %f38, %f39, %f37;
	add.s64 	%rd27, %rd26, %rd22;
	ld.global.nc.f32 	%f44, [%rd27];
	fma.rn.f32 	%f45, %f44, %f40, %f43;
	add.s64 	%rd28, %rd27, %rd22;
	ld.global.nc.f32 	%f46, [%rd28];
	fma.rn.f32 	%f47, %f46, %f41, %f45;
	add.s64 	%rd29, %rd28, %rd22;
	ld.global.nc.f32 	%f48, [%rd29];
	fma.rn.f32 	%f49, %f48, %f42, %f47;
	add.s64 	%rd30, %rd29, %rd22;
	ld.global.nc.f32 	%f50, [%rd30];
	ld.shared.v4.f32 	{%f51, %f52, %f53, %f54}, [%r57];
	fma.rn.f32 	%f55, %f50, %f51, %f49;
	add.s64 	%rd31, %rd30, %rd22;
	ld.global.nc.f32 	%f56, [%rd31];
	fma.rn.f32 	%f57, %f56, %f52, %f55;
	add.s64 	%rd32, %rd31, %rd22;
	ld.global.nc.f32 	%f58, [%rd32];
	fma.rn.f32 	%f59, %f58, %f53, %f57;
	add.s64 	%rd33, %rd32, %rd22;
	ld.global.nc.f32 	%f60, [%rd33];
	fma.rn.f32 	%f61, %f60, %f54, %f59;
	add.s64 	%rd34, %rd33, %rd22;
	ld.global.nc.f32 	%f62, [%rd34];
	ld.shared.v4.f32 	{%f63, %f64, %f65, %f66}, [%r57+16];
	fma.rn.f32 	%f67, %f62, %f63, %f61;
	add.s64 	%rd35, %rd34, %rd22;
	ld.global.nc.f32 	%f68, [%rd35];
	fma.rn.f32 	%f69, %f68, %f64, %f67;
	add.s64 	%rd36, %rd35, %rd22;
	ld.global.nc.f32 	%f70, [%rd36];
	fma.rn.f32 	%f71, %f70, %f65, %f69;
	add.s64 	%rd37, %rd36, %rd22;
	ld.global.nc.f32 	%f72, [%rd37];
	fma.rn.f32 	%f129, %f72, %f66, %f71;
	add.s32 	%r58, %r58, 16;
	add.s32 	%r57, %r57, 64;
	add.s32 	%r56, %r56, %r13;
	setp.ne.s32 	%p7, %r58, 0;
	mov.u32 	%r60, %r10;
	@%p7 bra 	$L__BB5_8;
$L__BB5_9:
	setp.eq.s32 	%p8, %r8, 0;
	@%p8 bra 	$L__BB5_19;
	add.s32 	%r41, %r8, -1;
	setp.lt.u32 	%p9, %r41, 7;
	@%p9 bra 	$L__BB5_12;
	mad.lo.s32 	%r42, %r60, %r30, %r55;
	mul.wide.s32 	%rd38, %r42, 4;
	add.s64 	%rd39, %rd1, %rd38;
	ld.global.nc.f32 	%f74, [%rd39];
	shl.b32 	%r43, %r60, 2;
	mov.u32 	%r44, zhat_vs;
	add.s32 	%r45, %r44, %r43;
	ld.shared.f32 	%f75, [%r45];
	fma.rn.f32 	%f76, %f74, %f75, %f129;
	mul.wide.s32 	%rd40, %r30, 4;
	add.s64 	%rd41, %rd39, %rd40;
	ld.global.nc.f32 	%f77, [%rd41];
	ld.shared.f32 	%f78, [%r45+4];
	fma.rn.f32 	%f79, %f77, %f78, %f76;
	add.s64 	%rd42, %rd41, %rd40;
	ld.global.nc.f32 	%f80, [%rd42];
	ld.shared.f32 	%f81, [%r45+8];
	fma.rn.f32 	%f82, %f80, %f81, %f79;
	add.s64 	%rd43, %rd42, %rd40;
	ld.global.nc.f32 	%f83, [%rd43];
	ld.shared.f32 	%f84, [%r45+12];
	fma.rn.f32 	%f85, %f83, %f84, %f82;
	add.s64 	%rd44, %rd43, %rd40;
	ld.global.nc.f32 	%f86, [%rd44];
	ld.shared.f32 	%f87, [%r45+16];
	fma.rn.f32 	%f88, %f86, %f87, %f85;
	add.s64 	%rd45, %rd44, %rd40;
	ld.global.nc.f32 	%f89, [%rd45];
	ld.shared.f32 	%f90, [%r45+20];
	fma.rn.f32 	%f91, %f89, %f90, %f88;
	add.s64 	%rd46, %rd45, %rd40;
	ld.global.nc.f32 	%f92, [%rd46];
	ld.shared.f32 	%f93, [%r45+24];
	fma.rn.f32 	%f94, %f92, %f93, %f91;
	add.s64 	%rd47, %rd46, %rd40;
	ld.global.nc.f32 	%f95, [%rd47];
	ld.shared.f32 	%f96, [%r45+28];
	fma.rn.f32 	%f129, %f95, %f96, %f94;
	add.s32 	%r60, %r60, 8;
$L__BB5_12:
	setp.eq.s32 	%p10, %r9, 0;
	@%p10 bra 	$L__BB5_19;
	add.s32 	%r46, %r9, -1;
	setp.lt.u32 	%p11, %r46, 3;
	@%p11 bra 	$L__BB5_15;
	mad.lo.s32 	%r47, %r60, %r30, %r55;
	mul.wide.s32 	%rd48, %r47, 4;
	add.s64 	%rd49, %rd1, %rd48;
	ld.global.nc.f32 	%f98, [%rd49];
	shl.b32 	%r48, %r60, 2;
	mov.u32 	%r49, zhat_vs;
	add.s32 	%r50, %r49, %r48;
	ld.shared.f32 	%f99, [%r50];
	fma.rn.f32 	%f100, %f98, %f99, %f129;
	add.s64 	%rd51, %rd49, %rd7;
	ld.global.nc.f32 	%f101, [%rd51];
	ld.shared.f32 	%f102, [%r50+4];
	fma.rn.f32 	%f103, %f101, %f102, %f100;
	add.s64 	%rd52, %rd51, %rd7;
	ld.global.nc.f32 	%f104, [%rd52];
	ld.shared.f32 	%f105, [%r50+8];
	fma.rn.f32 	%f106, %f104, %f105, %f103;
	add.s64 	%rd53, %rd52, %rd7;
	ld.global.nc.f32 	%f107, [%rd53];
	ld.shared.f32 	%f108, [%r50+12];
	fma.rn.f32 	%f129, %f107, %f108, %f106;
	add.s32 	%r60, %r60, 4;
$L__BB5_15:
	setp.eq.s32 	%p12, %r11, 0;
	@%p12 bra 	$L__BB5_19;
	setp.eq.s32 	%p13, %r11, 1;
	mad.lo.s32 	%r51, %r60, %r30, %r55;
	mul.wide.s32 	%rd54, %r51, 4;
	add.s64 	%rd6, %rd1, %rd54;
	ld.global.nc.f32 	%f109, [%rd6];
	shl.b32 	%r52, %r60, 2;
	mov.u32 	%r53, zhat_vs;
	add.s32 	%r26, %r53, %r52;
	ld.shared.f32 	%f110, [%r26];
	fma.rn.f32 	%f129, %f109, %f110, %f129;
	@%p13 bra 	$L__BB5_19;
	setp.eq.s32 	%p14, %r11, 2;
	add.s64 	%rd8, %rd6, %rd7;
	ld.global.nc.f32 	%f111, [%rd8];
	ld.shared.f32 	%f112, [%r26+4];
	fma.rn.f32 	%f129, %f111, %f112, %f129;
	@%p14 bra 	$L__BB5_19;
	add.s64 	%rd55, %rd8, %rd7;
	ld.global.nc.f32 	%f113, [%rd55];
	ld.shared.f32 	%f114, [%r26+8];
	fma.rn.f32 	%f129, %f113, %f114, %f129;
$L__BB5_19:
	mul.wide.s32 	%rd56, %r55, 4;
	add.s64 	%rd57, %rd4, %rd56;
	ld.global.f32 	%f115, [%rd57];
	add.s64 	%rd58, %rd3, %rd56;
	ld.global.f32 	%f116, [%rd58];
	add.f32 	%f117, %f115, %f116;
	add.f32 	%f118, %f129, %f117;
	abs.f32 	%f119, %f118;
	add.f32 	%f120, %f118, %f119;
	mul.f32 	%f121, %f120, 0f3F000000;
	add.s64 	%rd59, %rd2, %rd56;
	st.global.f32 	[%rd59], %f121;
	add.s32 	%r55, %r55, %r7;
	setp.lt.s32 	%p15, %r55, %r30;
	@%p15 bra 	$L__BB5_6;
	bra.uni 	$L__BB5_21;
$L__BB5_20:
	mul.wide.s32 	%rd16, %r55, 4;
	add.s64 	%rd17, %rd4, %rd16;
	ld.global.f32 	%f16, [%rd17];
	add.s64 	%rd18, %rd3, %rd16;
	ld.global.f32 	%f17, [%rd18];
	add.f32 	%f18, %f16, %f17;
	add.f32 	%f19, %f18, 0f00000000;
	abs.f32 	%f20, %f19;
	add.f32 	%f21, %f19, %f20;
	mul.f32 	%f22, %f21, 0f3F000000;
	add.s64 	%rd19, %rd2, %rd16;
	st.global.f32 	[%rd19], %f22;
	add.s32 	%r55, %r55, %r7;
	setp.lt.s32 	%p5, %r55, %r30;
	@%p5 bra 	$L__BB5_20;
$L__BB5_21:
	ret;

}
	// .globl	_Z15DeviceArrayCopyPfS_i
.visible .entry _Z15DeviceArrayCopyPfS_i(
	.param .u64 .ptr .align 1 _Z15DeviceArrayCopyPfS_i_param_0,
	.param .u64 .ptr .align 1 _Z15DeviceArrayCopyPfS_i_param_1,
	.param .u32 _Z15DeviceArrayCopyPfS_i_param_2
)
{
	.reg .pred 	%p<2>;
	.reg .b32 	%r<6>;
	.reg .b32 	%f<2>;
	.reg .b64 	%rd<8>;

	ld.param.u64 	%rd1, [_Z15DeviceArrayCopyPfS_i_param_0];
	ld.param.u64 	%rd2, [_Z15DeviceArrayCopyPfS_i_param_1];
	ld.param.u32 	%r2, [_Z15DeviceArrayCopyPfS_i_param_2];
	mov.u32 	%r3, %tid.x;
	mov.u32 	%r4, %ctaid.x;
	mov.u32 	%r5, %ntid.x;
	mad.lo.s32 	%r1, %r4, %r5, %r3;
	setp.ge.s32 	%p1, %r1, %r2;
	@%p1 bra 	$L__BB6_2;
	cvta.to.global.u64 	%rd3, %rd2;
	cvta.to.global.u64 	%rd4, %rd1;
	mul.wide.s32 	%rd5, %r1, 4;
	add.s64 	%rd6, %rd3, %rd5;
	ld.global.f32 	%f1, [%rd6];
	add.s64 	%rd7, %rd4, %rd5;
	st.global.f32 	[%rd7], %f1;
$L__BB6_2:
	ret;

}
	// .globl	_Z19StepFourGPADParRowsPKfPfS1_S0_S1_iiii
.visible .entry _Z19StepFourGPADParRowsPKfPfS1_S0_S1_iiii(
	.param .u64 .ptr .align 1 _Z19StepFourGPADParRowsPKfPfS1_S0_S1_iiii_param_0,
	.param .u64 .ptr .align 1 _Z19StepFourGPADParRowsPKfPfS1_S0_S1_iiii_param_1,
	.param .u64 .ptr .align 1 _Z19StepFourGPADParRowsPKfPfS1_S0_S1_iiii_param_2,
	.param .u64 .ptr .align 1 _Z19StepFourGPADParRowsPKfPfS1_S0_S1_iiii_param_3,
	.param .u64 .ptr .align 1 _Z19StepFourGPADParRowsPKfPfS1_S0_S1_iiii_param_4,
	.param .u32 _Z19StepFourGPADParRowsPKfPfS1_S0_S1_iiii_param_5,
	.param .u32 _Z19StepFourGPADParRowsPKfPfS1_S0_S1_iiii_param_6,
	.param .u32 _Z19StepFourGPADParRowsPKfPfS1_S0_S1_iiii_param_7,
	.param .u32 _Z19StepFourGPADParRowsPKfPfS1_S0_S1_iiii_param_8
)
{
	.reg .pred 	%p<16>;
	.reg .b32 	%r<65>;
	.reg .b32 	%f<130>;
	.reg .b64 	%rd<30>;

	ld.param.u64 	%rd9, [_Z19StepFourGPADParRowsPKfPfS1_S0_S1_iiii_param_0];
	ld.param.u64 	%rd10, [_Z19StepFourGPADParRowsPKfPfS1_S0_S1_iiii_param_1];
	ld.param.u64 	%rd11, [_Z19StepFourGPADParRowsPKfPfS1_S0_S1_iiii_param_2];
	ld.param.u64 	%rd12, [_Z19StepFourGPADParRowsPKfPfS1_S0_S1_iiii_param_3];
	ld.param.u64 	%rd8, [_Z19StepFourGPADParRowsPKfPfS1_S0_S1_iiii_param_4];
	ld.param.u32 	%r32, [_Z19StepFourGPADParRowsPKfPfS1_S0_S1_iiii_param_5];
	ld.param.u32 	%r33, [_Z19StepFourGPADParRowsPKfPfS1_S0_S1_iiii_param_6];
	ld.param.u32 	%r30, [_Z19StepFourGPADParRowsPKfPfS1_S0_S1_iiii_param_7];
	ld.param.u32 	%r31, [_Z19StepFourGPADParRowsPKfPfS1_S0_S1_iiii_param_8];
	cvta.to.global.u64 	%rd1, %rd9;
	cvta.to.global.u64 	%rd2, %rd10;
	cvta.to.global.u64 	%rd3, %rd12;
	cvta.to.global.u64 	%rd4, %rd11;
	mov.u32 	%r56, %tid.x;
	mov.u32 	%r34, %ctaid.x;
	mov.u32 	%r2, %ntid.x;
	mad.lo.s32 	%r57, %r34, %r2, %r56;
	mul.lo.s32 	%r4, %r33, %r32;
	setp.ge.s32 	%p1, %r56, %r4;
	@%p1 bra 	$L__BB7_3;
	cvta.to.global.u64 	%rd5, %rd8;
$L__BB7_2:
	mul.wide.s32 	%rd13, %r56, 4;
	add.s64 	%rd14, %rd5, %rd13;
	ld.global.f32 	%f15, [%rd14];
	shl.b32 	%r35, %r56, 2;
	mov.u32 	%r36, zhat_vs;
	add.s32 	%r37, %r36, %r35;
	st.shared.f32 	[%r37], %f15;
	add.s32 	%r56, %r56, %r2;
	setp.lt.s32 	%p2, %r56, %r4;
	@%p2 bra 	$L__BB7_2;
$L__BB7_3:
	bar.sync 	0;
	min.s32 	%r38, %r31, %r30;
	setp.le.s32 	%p3, %r38, %r57;
	@%p3 bra 	$L__BB7_21;
	setp.gt.s32 	%p4, %r4, 0;
	mov.u32 	%r39, %nctaid.x;
	mul.lo.s32 	%r7, %r39, %r2;
	@%p4 bra 	$L__BB7_5;
	bra.uni 	$L__BB7_20;
$L__BB7_5:
	and.b32  	%r8, %r4, 15;
	and.b32  	%r9, %r4, 7;
	and.b32  	%r10, %r4, 2147483632;
	and.b32  	%r11, %r4, 3;
	neg.s32 	%r12, %r10;
	add.s64 	%rd6, %rd1, 32;
$L__BB7_6:
	setp.lt.u32 	%p6, %r4, 16;
	mul.lo.s32 	%r14, %r57, %r4;
	mov.f32 	%f129, 0f00000000;
	mov.b32 	%r62, 0;
	@%p6 bra 	$L__BB7_9;
	mov.u32 	%r42, zhat_vs;
	add.s32 	%r58, %r42, 32;
	mov.f32 	%f129, 0f00000000;
	mov.u32 	%r59, %r14;
	mov.u32 	%r60, %r12;
$L__BB7_8:
	.pragma "nounroll";
	mul.wide.s32 	%rd19, %r59, 4;
	add.s64 	%rd20, %rd6, %rd19;
	ld.global.nc.f32 	%f26, [%rd20+-32];
	ld.shared.v4.f32 	{%f27, %f28, %f29, %f30}, [%r58+-32];
	fma.rn.f32 	%f31, %f26, %f27, %f129;
	ld.global.nc.f32 	%f32, [%rd20+-28];
	fma.rn.f32 	%f33, %f32, %f28, %f31;
	ld.global.nc.f32 	%f34, [%rd20+-24];
	fma.rn.f32 	%f35, %f34, %f29, %f33;
	ld.global.nc.f32 	%f36, [%rd20+-20];
	fma.rn.f32 	%f37, %f36, %f30, %f35;
	ld.global.nc.f32 	%f38, [%rd20+-16];
	ld.shared.v4.f32 	{%f39, %f40, %f41, %f42}, [%r58+-16];
	fma.rn.f32 	%f43, %f38, %f39, %f37;
	ld.global.nc.f32 	%f44, [%rd20+-12];
	fma.rn.f32 	%f45, %f44, %f40, %f43;
	ld.global.nc.f32 	%f46, [%rd20+-8];
	fma.rn.f32 	%f47, %f46, %f41, %f45;
	ld.global.nc.f32 	%f48, [%rd20+-4];
	fma.rn.f32 	%f49, %f48, %f42, %f47;
	ld.global.nc.f32 	%f50, [%rd20];
	ld.shared.v4.f32 	{%f51, %f52, %f53, %f54}, [%r58];
	fma.rn.f32 	%f55, %f50, %f51, %f49;
	ld.global.nc.f32 	%f56, [%rd20+4];
	fma.rn.f32 	%f57, %f56, %f52, %f55;
	ld.global.nc.f32 	%f58, [%rd20+8];
	fma.rn.f32 	%f59, %f58, %f53, %f57;
	ld.global.nc.f32 	%f60, [%rd20+12];
	fma.rn.f32 	%f61, %f60, %f54, %f59;
	ld.global.nc.f32 	%f62, [%rd20+16];
	ld.shared.v4.f32 	{%f63, %f64, %f65, %f66}, [%r58+16];
	fma.rn.f32 	%f67, %f62, %f63, %f61;
	ld.global.nc.f32 	%f68, [%rd20+20];
	fma.rn.f32 	%f69, %f68, %f64, %f67;
	ld.global.nc.f32 	%f70, [%rd20+24];
	fma.rn.f32 	%f71, %f70, %f65, %f69;
	ld.global.nc.f32 	%f72, [%rd20+28];
	fma.rn.f32 	%f129, %f72, %f66, %f71;
	add.s32 	%r60, %r60, 16;
	add.s32 	%r59, %r59, 16;
	add.s32 	%r58, %r58, 64;
	setp.ne.s32 	%p7, %r60, 0;
	mov.u32 	%r62, %r10;
	@%p7 bra 	$L__BB7_8;
$L__BB7_9:
	setp.eq.s32 	%p8, %r8, 0;
	@%p8 bra 	$L__BB7_19;
	add.s32 	%r43, %r8, -1;
	setp.lt.u32 	%p9, %r43, 7;
	@%p9 bra 	$L__BB7_12;
	add.s32 	%r44, %r62, %r14;
	mul.wide.s32 	%rd21, %r44, 4;
	add.s64 	%rd22, %rd1, %rd21;
	ld.global.nc.f32 	%f74, [%rd22];
	shl.b32 	%r45, %r62, 2;
	mov.u32 	%r46, zhat_vs;
	add.s32 	%r47, %r46, %r45;
	ld.shared.f32 	%f75, [%r47];
	fma.rn.f32 	%f76, %f74, %f75, %f129;
	ld.global.nc.f32 	%f77, [%rd22+4];
	ld.shared.f32 	%f78, [%r47+4];
	fma.rn.f32 	%f79, %f77, %f78, %f76;
	ld.global.nc.f32 	%f80, [%rd22+8];
	ld.shared.f32 	%f81, [%r47+8];
	fma.rn.f32 	%f82, %f80, %f81, %f79;
	ld.global.nc.f32 	%f83, [%rd22+12];
	ld.shared.f32 	%f84, [%r47+12];
	fma.rn.f32 	%f85, %f83, %f84, %f82;
	ld.global.nc.f32 	%f86, [%rd22+16];
	ld.shared.f32 	%f87, [%r47+16];
	fma.rn.f32 	%f88, %f86, %f87, %f85;
	ld.global.nc.f32 	%f89, [%rd22+20];
	ld.shared.f32 	%f90, [%r47+20];
	fma.rn.f32 	%f91, %f89, %f90, %f88;
	ld.global.nc.f32 	%f92, [%rd22+24];
	ld.shared.f32 	%f93, [%r47+24];
	fma.rn.f32 	%f94, %f92, %f93, %f91;
	ld.global.nc.f32 	%f95, [%rd22+28];
	ld.shared.f32 	%f96, [%r47+28];
	fma.rn.f32 	%f129, %f95, %f96, %f94;
	add.s32 	%r62, %r62, 8;
$L__BB7_12:
	setp.eq.s32 	%p10, %r9, 0;
	@%p10 bra 	$L__BB7_19;
	add.s32 	%r48, %r9, -1;
	setp.lt.u32 	%p11, %r48, 3;
	@%p11 bra 	$L__BB7_15;
	add.s32 	%r49, %r62, %r14;
	mul.wide.s32 	%rd23, %r49, 4;
	add.s64 	%rd24, %rd1, %rd23;
	ld.global.nc.f32 	%f98, [%rd24];
	shl.b32 	%r50, %r62, 2;
	mov.u32 	%r51, zhat_vs;
	add.s32 	%r52, %r51, %r50;
	ld.shared.f32 	%f99, [%r52];
	fma.rn.f32 	%f100, %f98, %f99, %f129;
	ld.global.nc.f32 	%f101, [%rd24+4];
	ld.shared.f32 	%f102, [%r52+4];
	fma.rn.f32 	%f103, %f101, %f102, %f100;
	ld.global.nc.f32 	%f104, [%rd24+8];
	ld.shared.f32 	%f105, [%r52+8];
	fma.rn.f32 	%f106, %f104, %f105, %f103;
	ld.global.nc.f32 	%f107, [%rd24+12];
	ld.shared.f32 	%f108, [%r52+12];
	fma.rn.f32 	%f129, %f107, %f108, %f106;
	add.s32 	%r62, %r62, 4;
$L__BB7_15:
	setp.eq.s32 	%p12, %r11, 0;
	@%p12 bra 	$L__BB7_19;
	setp.eq.s32 	%p13, %r11, 1;
	add.s32 	%r53, %r62, %r14;
	mul.wide.s32 	%rd25, %r53, 4;
	add.s64 	%rd7, %rd1, %rd25;
	ld.global.nc.f32 	%f109, [%rd7];
	shl.b32 	%r54, %r62, 2;
	mov.u32 	%r55, zhat_vs;
	add.s32 	%r26, %r55, %r54;
	ld.shared.f32 	%f110, [%r26];
	fma.rn.f32 	%f129, %f109, %f110, %f129;
	@%p13 bra 	$L__BB7_19;
	setp.eq.s32 	%p14, %r11, 2;
	ld.global.nc.f32 	%f111, [%rd7+4];
	ld.shared.f32 	%f112, [%r26+4];
	fma.rn.f32 	%f129, %f111, %f112, %f129;
	@%p14 bra 	$L__BB7_19;
	ld.global.nc.f32 	%f113, [%rd7+8];
	ld.shared.f32 	%f114, [%r26+8];
	fma.rn.f32 	%f129, %f113, %f114, %f129;
$L__BB7_19:
	mul.wide.s32 	%rd26, %r57, 4;
	add.s64 	%rd27, %rd4, %rd26;
	ld.global.f32 	%f115, [%rd27];
	add.s64 	%rd28, %rd3, %rd26;
	ld.global.f32 	%f116, [%rd28];
	add.f32 	%f117, %f115, %f116;
	add.f32 	%f118, %f129, %f117;
	abs.f32 	%f119, %f118;
	add.f32 	%f120, %f118, %f119;
	mul.f32 	%f121, %f120, 0f3F000000;
	add.s64 	%rd29, %rd2, %rd26;
	st.global.f32 	[%rd29], %f121;
	add.s32 	%r57, %r57, %r7;
	setp.lt.s32 	%p15, %r57, %r30;
	@%p15 bra 	$L__BB7_6;
	bra.uni 	$L__BB7_21;
$L__BB7_20:
	mul.wide.s32 	%rd15, %r57, 4;
	add.s64 	%rd16, %rd4, %rd15;
	ld.global.f32 	%f16, [%rd16];
	add.s64 	%rd17, %rd3, %rd15;
	ld.global.f32 	%f17, [%rd17];
	add.f32 	%f18, %f16, %f17;
	add.f32 	%f19, %f18, 0f00000000;
	abs.f32 	%f20, %f19;
	add.f32 	%f21, %f19, %f20;
	mul.f32 	%f22, %f21, 0f3F000000;
	add.s64 	%rd18, %rd2, %rd15;
	st.global.f32 	[%rd18], %f22;
	add.s32 	%r57, %r57, %r7;
	setp.lt.s32 	%p5, %r57, %r30;
	@%p5 bra 	$L__BB7_20;
$L__BB7_21:
	ret;

}
	// .globl	_Z31mv_warpReduceNoRollOverGranularPKfS0_S0_Pfii
.visible .entry _Z31mv_warpReduceNoRollOverGranularPKfS0_S0_Pfii(
	.param .u64 .ptr .align 1 _Z31mv_warpReduceNoRollOverGranularPKfS0_S0_Pfii_param_0,
	.param .u64 .ptr .align 1 _Z31mv_warpReduceNoRollOverGranularPKfS0_S0_Pfii_param_1,
	.param .u64 .ptr .align 1 _Z31mv_warpReduceNoRollOverGranularPKfS0_S0_Pfii_param_2,
	.param .u64 .ptr .align 1 _Z31mv_warpReduceNoRollOverGranularPKfS0_S0_Pfii_param_3,
	.param .u32 _Z31mv_warpReduceNoRollOverGranularPKfS0_S0_Pfii_param_4,
	.param .u32 _Z31mv_warpReduceNoRollOverGranularPKfS0_S0_Pfii_param_5
)
{
	.reg .pred 	%p<21>;
	.reg .b32 	%r<64>;
	.reg .b32 	%f<31>;
	.reg .b64 	%rd<17>;

	ld.param.u64 	%rd5, [_Z31mv_warpReduceNoRollOverGranularPKfS0_S0_Pfii_param_0];
	ld.param.u64 	%rd8, [_Z31mv_warpReduceNoRollOverGranularPKfS0_S0_Pfii_param_1];
	ld.param.u64 	%rd6, [_Z31mv_warpReduceNoRollOverGranularPKfS0_S0_Pfii_param_2];
	ld.param.u64 	%rd7, [_Z31mv_warpReduceNoRollOverGranularPKfS0_S0_Pfii_param_3];
	ld.param.u32 	%r12, [_Z31mv_warpReduceNoRollOverGranularPKfS0_S0_Pfii_param_4];
	ld.param.u32 	%r13, [_Z31mv_warpReduceNoRollOverGranularPKfS0_S0_Pfii_param_5];
	cvta.to.global.u64 	%rd9, %rd8;
	mov.u32 	%r14, %tid.x;
	mov.u32 	%r15, %ctaid.x;
	mov.u32 	%r16, %ntid.x;
	mad.lo.s32 	%r1, %r15, %r16, %r14;
	add.s32 	%r17, %r16, %r13;
	add.s32 	%r18, %r17, -1;
	div.u32 	%r19, %r18, %r16;
	mul.lo.s32 	%r20, %r19, %r16;
	div.u32 	%r21, %r15, %r19;
	shl.b32 	%r2, %r21, 3;
	rem.s32 	%r3, %r1, %r20;
	shr.s32 	%r22, %r3, 31;
	shr.u32 	%r23, %r22, 27;
	add.s32 	%r24, %r3, %r23;
	shr.s32 	%r25, %r24, 5;
	shr.u32 	%r26, %r25, 27;
	add.s32 	%r27, %r25, %r26;
	and.b32  	%r28, %r27, -32;
	sub.s32 	%r29, %r25, %r28;
	shr.u32 	%r30, %r16, 5;
	rem.u32 	%r4, %r29, %r30;
	mul.wide.s32 	%rd10, %r3, 4;
	add.s64 	%rd11, %rd9, %rd10;
	ld.global.nc.f32 	%f1, [%rd11];
	setp.gt.s32 	%p1, %r2, %r12;
	@%p1 bra 	$L__BB8_14;
	shr.s32 	%r32, %r1, 31;
	shr.u32 	%r33, %r32, 27;
	add.s32 	%r34, %r1, %r33;
	and.b32  	%r35, %r34, -32;
	sub.s32 	%r5, %r1, %r35;
	shl.b32 	%r36, %r1, 2;
	mov.u32 	%r37, warpSum;
	add.s32 	%r6, %r37, %r36;
	shl.b32 	%r38, %r4, 2;
	add.s32 	%r7, %r37, %r38;
	shl.b32 	%r39, %r5, 2;
	add.s32 	%r8, %r37, %r39;
	cvta.to.global.u64 	%rd1, %rd5;
	cvta.to.global.u64 	%rd2, %rd7;
	cvta.to.global.u64 	%rd3, %rd6;
	mov.b32 	%r63, 0;
$L__BB8_2:
	mov.u32 	%r9, %r63;
	setp.gt.s32 	%p2, %r1, 31;
	add.s32 	%r10, %r9, %r2;
	@%p2 bra 	$L__BB8_4;
	mov.b32 	%r40, 0;
	st.shared.u32 	[%r6], %r40;
$L__BB8_4:
	setp.ge.s32 	%p3, %r3, %r13;
	mov.f32 	%f30, 0f00000000;
	@%p3 bra 	$L__BB8_6;
	mad.lo.s32 	%r41, %r10, %r13, %r3;
	mul.wide.s32 	%rd12, %r41, 4;
	add.s64 	%rd13, %rd1, %rd12;
	ld.global.nc.f32 	%f7, [%rd13];
	fma.rn.f32 	%f30, %f1, %f7, 0f00000000;
$L__BB8_6:
	setp.ne.s32 	%p4, %r5, 0;
	mov.b32 	%r42, %f30;
	shfl.sync.down.b32	%r43|%p5, %r42, 16, 31, -1;
	mov.b32 	%f8, %r43;
	add.f32 	%f9, %f30, %f8;
	mov.b32 	%r44, %f9;
	shfl.sync.down.b32	%r45|%p6, %r44, 8, 31, -1;
	mov.b32 	%f10, %r45;
	add.f32 	%f11, %f9, %f10;
	mov.b32 	%r46, %f11;
	shfl.sync.down.b32	%r47|%p7, %r46, 4, 31, -1;
	mov.b32 	%f12, %r47;
	add.f32 	%f13, %f11, %f12;
	mov.b32 	%r48, %f13;
	shfl.sync.down.b32	%r49|%p8, %r48, 2, 31, -1;
	mov.b32 	%f14, %r49;
	add.f32 	%f15, %f13, %f14;
	mov.b32 	%r50, %f15;
	shfl.sync.down.b32	%r51|%p9, %r50, 1, 31, -1;
	mov.b32 	%f16, %r51;
	add.f32 	%f4, %f15, %f16;
	@%p4 bra 	$L__BB8_8;
	st.shared.f32 	[%r7], %f4;
$L__BB8_8:
	setp.ne.s32 	%p10, %r4, 0;
	bar.sync 	0;
	@%p10 bra 	$L__BB8_13;
	setp.ne.s32 	%p11, %r5, 0;
	ld.shared.f32 	%f17, [%r8];
	mov.b32 	%r52, %f17;
	shfl.sync.down.b32	%r53|%p12, %r52, 16, 31, -1;
	mov.b32 	%f18, %r53;
	add.f32 	%f19, %f17, %f18;
	mov.b32 	%r54, %f19;
	shfl.sync.down.b32	%r55|%p13, %r54, 8, 31, -1;
	mov.b32 	%f20, %r55;
	add.f32 	%f21, %f19, %f20;
	mov.b32 	%r56, %f21;
	shfl.sync.down.b32	%r57|%p14, %r56, 4, 31, -1;
	mov.b32 	%f22, %r57;
	add.f32 	%f23, %f21, %f22;
	mov.b32 	%r58, %f23;
	shfl.sync.down.b32	%r59|%p15, %r58, 2, 31, -1;
	mov.b32 	%f24, %r59;
	add.f32 	%f25, %f23, %f24;
	mov.b32 	%r60, %f25;
	shfl.sync.down.b32	%r61|%p16, %r60, 1, 31, -1;
	mov.b32 	%f26, %r61;
	add.f32 	%f5, %f25, %f26;
	mul.wide.s32 	%rd14, %r10, 4;
	add.s64 	%rd4, %rd2, %rd14;
	@%p11 bra 	$L__BB8_11;
	atom.global.add.f32 	%f27, [%rd4], %f5;
$L__BB8_11:
	setp.ne.s32 	%p17, %r3, 0;
	@%p17 bra 	$L__BB8_13;
	add.s64 	%rd16, %rd3, %rd14;
	ld.global.nc.f32 	%f28, [%rd16];
	atom.global.add.f32 	%f29, [%rd4], %f28;
$L__BB8_13:
	add.s32 	%r63, %r9, 1;
	setp.lt.u32 	%p18, %r9, 7;
	add.s32 	%r62, %r10, 1;
	setp.le.s32 	%p19, %r62, %r12;
	and.pred  	%p20, %p18, %p19;
	@%p20 bra 	$L__BB8_2;
$L__BB8_14:
	ret;

}
	// .globl	_Z13mv_warpReducePKfS0_S0_Pfii
.visible .entry _Z13mv_warpReducePKfS0_S0_Pfii(
	.param .u64 .ptr .align 1 _Z13mv_warpReducePKfS0_S0_Pfii_param_0,
	.param .u64 .ptr .align 1 _Z13mv_warpReducePKfS0_S0_Pfii_param_1,
	.param .u64 .ptr .align 1 _Z13mv_warpReducePKfS0_S0_Pfii_param_2,
	.param .u64 .ptr .align 1 _Z13mv_warpReducePKfS0_S0_Pfii_param_3,
	.param .u32 _Z13mv_warpReducePKfS0_S0_Pfii_param_4,
	.param .u32 _Z13mv_warpReducePKfS0_S0_Pfii_param_5
)
{
	.reg .pred 	%p<20>;
	.reg .b32 	%r<70>;
	.reg .b32 	%f<30>;
	.reg .b64 	%rd<17>;

	ld.param.u64 	%rd2, [_Z13mv_warpReducePKfS0_S0_Pfii_param_0];
	ld.param.u64 	%rd3, [_Z13mv_warpReducePKfS0_S0_Pfii_param_1];
	ld.param.u64 	%rd4, [_Z13mv_warpReducePKfS0_S0_Pfii_param_2];
	ld.param.u64 	%rd5, [_Z13mv_warpReducePKfS0_S0_Pfii_param_3];
	ld.param.u32 	%r9, [_Z13mv_warpReducePKfS0_S0_Pfii_param_4];
	ld.param.u32 	%r10, [_Z13mv_warpReducePKfS0_S0_Pfii_param_5];
	add.s32 	%r11, %r10, 31;
	shr.s32 	%r12, %r11, 31;
	shr.u32 	%r13, %r12, 27;
	add.s32 	%r14, %r11, %r13;
	shr.s32 	%r1, %r14, 5;
	mov.u32 	%r2, %tid.x;
	mov.u32 	%r15, %ctaid.x;
	mov.u32 	%r16, %ntid.x;
	mul.lo.s32 	%r17, %r15, %r16;
	add.s32 	%r18, %r17, %r2;
	and.b32  	%r19, %r14, -32;
	div.s32 	%r4, %r18, %r19;
	mul.lo.s32 	%r20, %r4, %r19;
	sub.s32 	%r3, %r18, %r20;
	shr.s32 	%r21, %r3, 31;
	shr.u32 	%r22, %r21, 27;
	add.s32 	%r23, %r3, %r22;
	and.b32  	%r24, %r23, -32;
	sub.s32 	%r5, %r3, %r24;
	div.u32 	%r25, %r17, %r19;
	mul.lo.s32 	%r26, %r1, %r4;
	shl.b32 	%r27, %r26, 5;
	sub.s32 	%r28, %r17, %r27;
	add.s32 	%r6, %r28, 31;
	shr.s32 	%r29, %r23, 5;
	rem.s32 	%r7, %r29, %r1;
	sub.s32 	%r8, %r4, %r25;
	setp.gt.u32 	%p1, %r2, 63;
	@%p1 bra 	$L__BB9_2;
	shl.b32 	%r30, %r2, 2;
	mov.u32 	%r31, warpSum;
	add.s32 	%r32, %r31, %r30;
	mov.b32 	%r33, 0;
	st.shared.u32 	[%r32], %r33;
$L__BB9_2:
	setp.ge.s32 	%p2, %r4, %r9;
	@%p2 bra 	$L__BB9_10;
	mad.lo.s32 	%r34, %r4, %r10, %r3;
	cvta.to.global.u64 	%rd6, %rd2;
	mul.wide.s32 	%rd7, %r34, 4;
	add.s64 	%rd8, %rd6, %rd7;
	ld.global.nc.f32 	%f3, [%rd8];
	cvta.to.global.u64 	%rd9, %rd3;
	mul.wide.s32 	%rd10, %r3, 4;
	add.s64 	%rd11, %rd9, %rd10;
	ld.global.nc.f32 	%f4, [%rd11];
	fma.rn.f32 	%f5, %f3, %f4, 0f00000000;
	mov.b32 	%r35, %f5;
	shfl.sync.down.b32	%r36|%p3, %r35, 16, 31, -1;
	mov.b32 	%f6, %r36;
	add.f32 	%f7, %f5, %f6;
	mov.b32 	%r37, %f7;
	shfl.sync.down.b32	%r38|%p4, %r37, 8, 31, -1;
	mov.b32 	%f8, %r38;
	add.f32 	%f9, %f7, %f8;
	mov.b32 	%r39, %f9;
	shfl.sync.down.b32	%r40|%p5, %r39, 4, 31, -1;
	mov.b32 	%f10, %r40;
	add.f32 	%f11, %f9, %f10;
	mov.b32 	%r41, %f11;
	shfl.sync.down.b32	%r42|%p6, %r41, 2, 31, -1;
	mov.b32 	%f12, %r42;
	add.f32 	%f13, %f11, %f12;
	mov.b32 	%r43, %f13;
	shfl.sync.down.b32	%r44|%p7, %r43, 1, 31, -1;
	mov.b32 	%f14, %r44;
	add.f32 	%f1, %f13, %f14;
	setp.ne.s32 	%p8, %r5, 0;
	@%p8 bra 	$L__BB9_5;
	shl.b32 	%r45, %r8, 5;
	shr.u32 	%r46, %r7, 27;
	add.s32 	%r47, %r7, %r46;
	and.b32  	%r48, %r47, 1073741792;
	sub.s32 	%r49, %r7, %r48;
	add.s32 	%r50, %r49, %r45;
	shl.b32 	%r51, %r50, 2;
	mov.u32 	%r52, warpSum;
	add.s32 	%r53, %r52, %r51;
	st.shared.f32 	[%r53], %f1;
$L__BB9_5:
	bar.sync 	0;
	shr.u32 	%r54, %r6, 5;
	setp.ne.s32 	%p9, %r7, %r54;
	setp.ne.s32 	%p10, %r7, 0;
	and.pred  	%p11, %p10, %p9;
	@%p11 bra 	$L__BB9_10;
	setp.ne.s32 	%p12, %r5, 0;
	setp.lt.s32 	%p13, %r5, %r1;
	selp.f32 	%f15, 0f3F800000, 0f00000000, %p13;
	shl.b32 	%r55, %r8, 5;
	add.s32 	%r56, %r55, %r5;
	shl.b32 	%r57, %r56, 2;
	mov.u32 	%r58, warpSum;
	add.s32 	%r59, %r58, %r57;
	ld.shared.f32 	%f16, [%r59];
	mul.f32 	%f17, %f16, %f15;
	mov.b32 	%r60, %f17;
	shfl.sync.down.b32	%r61|%p14, %r60, 16, 31, -1;
	mov.b32 	%f18, %r61;
	add.f32 	%f19, %f17, %f18;
	mov.b32 	%r62, %f19;
	shfl.sync.down.b32	%r63|%p15, %r62, 8, 31, -1;
	mov.b32 	%f20, %r63;
	add.f32 	%f21, %f19, %f20;
	mov.b32 	%r64, %f21;
	shfl.sync.down.b32	%r65|%p16, %r64, 4, 31, -1;
	mov.b32 	%f22, %r65;
	add.f32 	%f23, %f21, %f22;
	mov.b32 	%r66, %f23;
	shfl.sync.down.b32	%r67|%p17, %r66, 2, 31, -1;
	mov.b32 	%f24, %r67;
	add.f32 	%f25, %f23, %f24;
	mov.b32 	%r68, %f25;
	shfl.sync.down.b32	%r69|%p18, %r68, 1, 31, -1;
	mov.b32 	%f26, %r69;
	add.f32 	%f2, %f25, %f26;
	cvta.to.global.u64 	%rd12, %rd5;
	mul.wide.s32 	%rd13, %r4, 4;
	add.s64 	%rd1, %rd12, %rd13;
	@%p12 bra 	$L__BB9_8;
	atom.global.add.f32 	%f27, [%rd1], %f2;
$L__BB9_8:
	setp.ne.s32 	%p19, %r3, 0;
	@%p19 bra 	$L__BB9_10;
	cvta.to.global.u64 	%rd14, %rd4;
	add.s64 	%rd16, %rd14, %rd13;
	ld.global.nc.f32 	%f28, [%rd16];
	atom.global.add.f32 	%f29, [%rd1], %f28;
$L__BB9_10:
	ret;

}


// ===== COMPILED SASS (sm_100) =====

	.target	sm_100

	.elftype	@"ET_EXEC"


//--------------------- .note.nv.tkinfo           --------------------------
	.section	.note.nv.tkinfo,"",@"SHT_NOTE"
	.sectionflags	@"SHF_NOTE_NV_TKINFO"
	.tkinfo
        /*0018*/ 	.word	0x00000002
        /*0030*/ 	.string	""
        /*0030*/ 	.string	"ptxas"
        /*0030*/ 	.string	"Cuda compilation tools, release 13.0, V13.0.88"
        /*0030*/ 	.string	"Build cuda_13.0.r13.0/compiler.36424714_0"
        /*0030*/ 	.string	"-arch sm_100 -m 64 "



//--------------------- .note.nv.cuinfo           --------------------------
	.section	.note.nv.cuinfo,"",@"SHT_NOTE"
	.sectionflags	@"SHF_NOTE_NV_CUINFO"
        /*0018*/ 	.short	0x0002
        /*001a*/ 	.short	0x0064
        /*001c*/ 	.short	0x0082
	.zero		2


//--------------------- .nv.info                  --------------------------
	.section	.nv.info,"",@"SHT_CUDA_INFO"
	.align	4


	//----- nvinfo : EIATTR_REGCOUNT
	.align		4
        /*0000*/ 	.byte	0x04, 0x2f
        /*0002*/ 	.short	(.L_1 - .L_0)
	.align		4
.L_0:
        /*0004*/ 	.word	index@(_Z17StepOneGPADKernelPfS_S_fi)
        /*0008*/ 	.word	0x0000000e


	//----- nvinfo : EIATTR_FRAME_SIZE
	.align		4
.L_1:
        /*000c*/ 	.byte	0x04, 0x11
        /*000e*/ 	.short	(.L_3 - .L_2)
	.align		4
.L_2:
        /*0010*/ 	.word	index@(_Z17StepOneGPADKernelPfS_S_fi)
        /*0014*/ 	.word	0x00000000


	//----- nvinfo : EIATTR_REGCOUNT
	.align		4
.L_3:
        /*0018*/ 	.byte	0x04, 0x2f
        /*001a*/ 	.short	(.L_5 - .L_4)
	.align		4
.L_4:
        /*001c*/ 	.word	index@(_Z17StepTwoGPADKernelPKfPfS1_S1_iii)
        /*0020*/ 	.word	0x00000020


	//----- nvinfo : EIATTR_FRAME_SIZE
	.align		4
.L_5:
        /*0024*/ 	.byte	0x04, 0x11
        /*0026*/ 	.short	(.L_7 - .L_6)
	.align		4
.L_6:
        /*0028*/ 	.word	index@(_Z17StepTwoGPADKernelPKfPfS1_S1_iii)
        /*002c*/ 	.word	0x00000000


	//----- nvinfo : EIATTR_REGCOUNT
	.align		4
.L_7:
        /*0030*/ 	.byte	0x04, 0x2f
        /*0032*/ 	.short	(.L_9 - .L_8)
	.align		4
.L_8:
        /*0034*/ 	.word	index@(_Z19StepThreeGPADKernelfPfS_i)
        /*0038*/ 	.word	0x0000000a


	//----- nvinfo : EIATTR_FRAME_SIZE
	.align		4
.L_9:
        /*003c*/ 	.byte	0x04, 0x11
        /*003e*/ 	.short	(.L_11 - .L_10)
	.align		4
.L_10:
        /*0040*/ 	.word	index@(_Z19StepThreeGPADKernelfPfS_i)
        /*0044*/ 	.word	0x00000000


	//----- nvinfo : EIATTR_REGCOUNT
	.align		4
.L_11:
        /*0048*/ 	.byte	0x04, 0x2f
        /*004a*/ 	.short	(.L_13 - .L_12)
	.align		4
.L_12:
        /*004c*/ 	.word	index@(_Z29StepThreeGPADKernelVectorizedfPfS_i)
        /*0050*/ 	.word	0x00000012


	//----- nvinfo : EIATTR_FRAME_SIZE
	.align		4
.L_13:
        /*0054*/ 	.byte	0x04, 0x11
        /*0056*/ 	.short	(.L_15 - .L_14)
	.align		4
.L_14:
        /*0058*/ 	.word	index@(_Z29StepThreeGPADKernelVectorizedfPfS_i)
        /*005c*/ 	.word	0x00000000


	//----- nvinfo : EIATTR_REGCOUNT
	.align		4
.L_15:
        /*0060*/ 	.byte	0x04, 0x2f
        /*0062*/ 	.short	(.L_17 - .L_16)
	.align		4
.L_16:
        /*0064*/ 	.word	index@(_Z23StepFourGPADFlatParRowsPKfPfS1_S0_S1_iii)
        /*0068*/ 	.word	0x00000019


	//----- nvinfo : EIATTR_FRAME_SIZE
	.align		4
.L_17:
        /*006c*/ 	.byte	0x04, 0x11
        /*006e*/ 	.short	(.L_19 - .L_18)
	.align		4
.L_18:
        /*0070*/ 	.word	index@(_Z23StepFourGPADFlatParRowsPKfPfS1_S0_S1_iii)
        /*0074*/ 	.word	0x00000000


	//----- nvinfo : EIATTR_REGCOUNT
	.align		4
.L_19:
        /*0078*/ 	.byte	0x04, 0x2f
        /*007a*/ 	.short	(.L_21 - .L_20)
	.align		4
.L_20:
        /*007c*/ 	.word	index@(_Z26StepFourGPADFlippedParRowsPKfPfS1_S0_S1_iiii)
        /*0080*/ 	.word	0x00000020


	//----- nvinfo : EIATTR_FRAME_SIZE
	.align		4
.L_21:
        /*0084*/ 	.byte	0x04, 0x11
        /*0086*/ 	.short	(.L_23 - .L_22)
	.align		4
.L_22:
        /*0088*/ 	.word	index@(_Z26StepFourGPADFlippedParRowsPKfPfS1_S0_S1_iiii)
        /*008c*/ 	.word	0x00000000


	//----- nvinfo : EIATTR_REGCOUNT
	.align		4
.L_23:
        /*0090*/ 	.byte	0x04, 0x2f
        /*0092*/ 	.short	(.L_25 - .L_24)
	.align		4
.L_24:
        /*0094*/ 	.word	index@(_Z15DeviceArrayCopyPfS_i)
        /*0098*/ 	.word	0x0000000a


	//----- nvinfo : EIATTR_FRAME_SIZE
	.align		4
.L_25:
        /*009c*/ 	.byte	0x04, 0x11
        /*009e*/ 	.short	(.L_27 - .L_26)
	.align		4
.L_26:
        /*00a0*/ 	.word	index@(_Z15DeviceArrayCopyPfS_i)
        /*00a4*/ 	.word	0x00000000


	//----- nvinfo : EIATTR_REGCOUNT
	.align		4
.L_27:
        /*00a8*/ 	.byte	0x04, 0x2f
        /*00aa*/ 	.short	(.L_29 - .L_28)
	.align		4
.L_28:
        /*00ac*/ 	.word	index@(_Z19StepFourGPADParRowsPKfPfS1_S0_S1_iiii)
        /*00b0*/ 	.word	0x00000020


	//----- nvinfo : EIATTR_FRAME_SIZE
	.align		4
.L_29:
        /*00b4*/ 	.byte	0x04, 0x11
        /*00b6*/ 	.short	(.L_31 - .L_30)
	.align		4
.L_30:
        /*00b8*/ 	.word	index@(_Z19StepFourGPADParRowsPKfPfS1_S0_S1_iiii)
        /*00bc*/ 	.word	0x00000000


	//----- nvinfo : EIATTR_REGCOUNT
	.align		4
.L_31:
        /*00c0*/ 	.byte	0x04, 0x2f
        /*00c2*/ 	.short	(.L_33 - .L_32)
	.align		4
.L_32:
        /*00c4*/ 	.word	index@(_Z31mv_warpReduceNoRollOverGranularPKfS0_S0_Pfii)
        /*00c8*/ 	.word	0x0000001d


	//----- nvinfo : EIATTR_FRAME_SIZE
	.align		4
.L_33:
        /*00cc*/ 	.byte	0x04, 0x11
        /*00ce*/ 	.short	(.L_35 - .L_34)
	.align		4
.L_34:
        /*00d0*/ 	.word	index@(_Z31mv_warpReduceNoRollOverGranularPKfS0_S0_Pfii)
        /*00d4*/ 	.word	0x00000000


	//----- nvinfo : EIATTR_REGCOUNT
	.align		4
.L_35:
        /*00d8*/ 	.byte	0x04, 0x2f
        /*00da*/ 	.short	(.L_37 - .L_36)
	.align		4
.L_36:
        /*00dc*/ 	.word	index@(_Z13mv_warpReducePKfS0_S0_Pfii)
        /*00e0*/ 	.word	0x00000016


	//----- nvinfo : EIATTR_FRAME_SIZE
	.align		4
.L_37:
        /*00e4*/ 	.byte	0x04, 0x11
        /*00e6*/ 	.short	(.L_39 - .L_38)
	.align		4
.L_38:
        /*00e8*/ 	.word	index@(_Z13mv_warpReducePKfS0_S0_Pfii)
        /*00ec*/ 	.word	0x00000000


	//----- nvinfo : EIATTR_MIN_STACK_SIZE
	.align		4
.L_39:
        /*00f0*/ 	.byte	0x04, 0x12
        /*00f2*/ 	.short	(.L_41 - .L_40)
	.align		4
.L_40:
        /*00f4*/ 	.word	index@(_Z13mv_warpReducePKfS0_S0_Pfii)
        /*00f8*/ 	.word	0x00000000


	//----- nvinfo : EIATTR_MIN_STACK_SIZE
	.align		4
.L_41:
        /*00fc*/ 	.byte	0x04, 0x12
        /*00fe*/ 	.short	(.L_43 - .L_42)
	.align		4
.L_42:
        /*0100*/ 	.word	index@(_Z31mv_warpReduceNoRollOverGranularPKfS0_S0_Pfii)
        /*0104*/ 	.word	0x00000000


	//----- nvinfo : EIATTR_MIN_STACK_SIZE
	.align		4
.L_43:
        /*0108*/ 	.byte	0x04, 0x12
        /*010a*/ 	.short	(.L_45 - .L_44)
	.align		4
.L_44:
        /*010c*/ 	.word	index@(_Z19StepFourGPADParRowsPKfPfS1_S0_S1_iiii)
        /*0110*/ 	.word	0x00000000


	//----- nvinfo : EIATTR_MIN_STACK_SIZE
	.align		4
.L_45:
        /*0114*/ 	.byte	0x04, 0x12
        /*0116*/ 	.short	(.L_47 - .L_46)
	.align		4
.L_46:
        /*0118*/ 	.word	index@(_Z15DeviceArrayCopyPfS_i)
        /*011c*/ 	.word	0x00000000


	//----- nvinfo : EIATTR_MIN_STACK_SIZE
	.align		4
.L_47:
        /*0120*/ 	.byte	0x04, 0x12
        /*0122*/ 	.short	(.L_49 - .L_48)
	.align		4
.L_48:
        /*0124*/ 	.word	index@(_Z26StepFourGPADFlippedParRowsPKfPfS1_S0_S1_iiii)
        /*0128*/ 	.word	0x00000000


	//----- nvinfo : EIATTR_MIN_STACK_SIZE
	.align		4
.L_49:
        /*012c*/ 	.byte	0x04, 0x12
        /*012e*/ 	.short	(.L_51 - .L_50)
	.align		4
.L_50:
        /*0130*/ 	.word	index@(_Z23StepFourGPADFlatParRowsPKfPfS1_S0_S1_iii)
        /*0134*/ 	.word	0x00000000


	//----- nvinfo : EIATTR_MIN_STACK_SIZE
	.align		4
.L_51:
        /*0138*/ 	.byte	0x04, 0x12
        /*013a*/ 	.short	(.L_53 - .L_52)
	.align		4
.L_52:
        /*013c*/ 	.word	index@(_Z29StepThreeGPADKernelVectorizedfPfS_i)
        /*0140*/ 	.word	0x00000000


	//----- nvinfo : EIATTR_MIN_STACK_SIZE
	.align		4
.L_53:
        /*0144*/ 	.byte	0x04, 0x12
        /*0146*/ 	.short	(.L_55 - .L_54)
	.align		4
.L_54:
        /*0148*/ 	.word	index@(_Z19StepThreeGPADKernelfPfS_i)
        /*014c*/ 	.word	0x00000000


	//----- nvinfo : EIATTR_MIN_STACK_SIZE
	.align		4
.L_55:
        /*0150*/ 	.byte	0x04, 0x12
        /*0152*/ 	.short	(.L_57 - .L_56)
	.align		4
.L_56:
        /*0154*/ 	.word	index@(_Z17StepTwoGPADKernelPKfPfS1_S1_iii)
        /*0158*/ 	.word	0x00000000


	//----- nvinfo : EIATTR_MIN_STACK_SIZE
	.align		4
.L_57:
        /*015c*/ 	.byte	0x04, 0x12
        /*015e*/ 	.short	(.L_59 - .L_58)
	.align		4
.L_58:
        /*0160*/ 	.word	index@(_Z17StepOneGPADKernelPfS_S_fi)
        /*0164*/ 	.word	0x00000000
.L_59:


//--------------------- .nv.compat                --------------------------
	.section	.nv.compat,"",@"SHT_CUDA_COMPAT_INFO"
	.align	4
        /*0000*/ 	.byte	0x02, 0x09, 0x00, 0x00, 0x02, 0x02, 0x01, 0x00, 0x02, 0x05, 0x05, 0x00, 0x03, 0x07, 0x01, 0x01
        /*0010*/ 	.byte	0x02, 0x03, 0x00, 0x00, 0x02, 0x06, 0x01, 0x00, 0x04, 0x0b, 0x08, 0x00, 0x01, 0x00, 0x00, 0x00
        /*0020*/ 	.byte	0x00, 0x00, 0x00, 0x00


//--------------------- .nv.info._Z13mv_warpReducePKfS0_S0_Pfii --------------------------
	.section	.nv.info._Z13mv_warpReducePKfS0_S0_Pfii,"",@"SHT_CUDA_INFO"
	.sectionflags	@""
	.align	4


	//----- nvinfo : EIATTR_CUDA_API_VERSION
	.align		4
        /*0000*/ 	.byte	0x04, 0x37
        /*0002*/ 	.short	(.L_61 - .L_60)
.L_60:
        /*0004*/ 	.word	0x00000082


	//----- nvinfo : EIATTR_KPARAM_INFO
	.align		4
.L_61:
        /*0008*/ 	.byte	0x04, 0x17
        /*000a*/ 	.short	(.L_63 - .L_62)
.L_62:
        /*000c*/ 	.word	0x00000000
        /*0010*/ 	.short	0x0005
        /*0012*/ 	.short	0x0024
        /*0014*/ 	.byte	0x00, 0xf0, 0x11, 0x00


	//----- nvinfo : EIATTR_KPARAM_INFO
	.align		4
.L_63:
        /*0018*/ 	.byte	0x04, 0x17
        /*001a*/ 	.short	(.L_65 - .L_64)
.L_64:
        /*001c*/ 	.word	0x00000000
        /*0020*/ 	.short	0x0004
        /*0022*/ 	.short	0x0020
        /*0024*/ 	.byte	0x00, 0xf0, 0x11, 0x00


	//----- nvinfo : EIATTR_KPARAM_INFO
	.align		4
.L_65:
        /*0028*/ 	.byte	0x04, 0x17
        /*002a*/ 	.short	(.L_67 - .L_66)
.L_66:
        /*002c*/ 	.word	0x00000000
        /*0030*/ 	.short	0x0003
        /*0032*/ 	.short	0x0018
        /*0034*/ 	.byte	0x00, 0xf5, 0x21, 0x00


	//----- nvinfo : EIATTR_KPARAM_INFO
	.align		4
.L_67:
        /*0038*/ 	.byte	0x04, 0x17
        /*003a*/ 	.short	(.L_69 - .L_68)
.L_68:
        /*003c*/ 	.word	0x00000000
        /*0040*/ 	.short	0x0002
        /*0042*/ 	.short	0x0010
        /*0044*/ 	.byte	0x00, 0xf5, 0x21, 0x00


	//----- nvinfo : EIATTR_KPARAM_INFO
	.align		4
.L_69:
        /*0048*/ 	.byte	0x04, 0x17
        /*004a*/ 	.short	(.L_71 - .L_70)
.L_70:
        /*004c*/ 	.word	0x00000000
        /*0050*/ 	.short	0x0001
        /*0052*/ 	.short	0x0008
        /*0054*/ 	.byte	0x00, 0xf5, 0x21, 0x00


	//----- nvinfo : EIATTR_KPARAM_INFO
	.align		4
.L_71:
        /*0058*/ 	.byte	0x04, 0x17
        /*005a*/ 	.short	(.L_73 - .L_72)
.L_72:
        /*005c*/ 	.word	0x00000000
        /*0060*/ 	.short	0x0000
        /*0062*/ 	.short	0x0000
        /*0064*/ 	.byte	0x00, 0xf5, 0x21, 0x00


	//----- nvinfo : EIATTR_SPARSE_MMA_MASK
	.align		4
.L_73:
        /*0068*/ 	.byte	0x03, 0x50
        /*006a*/ 	.short	0x0000


	//----- nvinfo : EIATTR_MAXREG_COUNT
	.align		4
        /*006c*/ 	.byte	0x03, 0x1b
        /*006e*/ 	.short	0x00ff


	//----- nvinfo : EIATTR_NUM_BARRIERS
	.align		4
        /*0070*/ 	.byte	0x02, 0x4c
        /*0072*/ 	.byte	0x01
	.zero		1


	//----- nvinfo : EIATTR_MERCURY_ISA_VERSION
	.align		4
        /*0074*/ 	.byte	0x03, 0x5f
        /*0076*/ 	.short	0x0101


	//----- nvinfo : EIATTR_COOP_GROUP_MASK_REGIDS
	.align		4
        /*0078*/ 	.byte	0x04, 0x29
        /*007a*/ 	.short	(.L_75 - .L_74)


	//   ....[0]....
.L_74:
        /*007c*/ 	.word	0xffffffff


	//   ....[1]....
        /*0080*/ 	.word	0xffffffff


	//   ....[2]....
        /*0084*/ 	.word	0xffffffff


	//   ....[3]....
        /*0088*/ 	.word	0xffffffff


	//   ....[4]....
        /*008c*/ 	.word	0xffffffff


	//   ....[5]....
        /*0090*/ 	.word	0xffffffff


	//   ....[6]....
        /*0094*/ 	.word	0xffffffff


	//   ....[7]....
        /*0098*/ 	.word	0xffffffff


	//   ....[8]....
        /*009c*/ 	.word	0xffffffff


	//   ....[9]....
        /*00a0*/ 	.word	0xffffffff


	//----- nvinfo : EIATTR_COOP_GROUP_INSTR_OFFSETS
	.align		4
.L_75:
        /*00a4*/ 	.byte	0x04, 0x28
        /*00a6*/ 	.short	(.L_77 - .L_76)


	//   ....[0]....
.L_76:
        /*00a8*/ 	.word	0x00000420


	//   ....[1]....
        /*00ac*/ 	.word	0x00000460


	//   ....[2]....
        /*00b0*/ 	.word	0x00000510


	//   ....[3]....
        /*00b4*/ 	.word	0x00000620


	//   ....[4]....
        /*00b8*/ 	.word	0x000006c0


	//   ....[5]....
        /*00bc*/ 	.word	0x00000960


	//   ....[6]....
        /*00c0*/ 	.word	0x00000980


	//   ....[7]....
        /*00c4*/ 	.word	0x000009a0


	//   ....[8]....
        /*00c8*/ 	.word	0x000009d0


	//   ....[9]....
        /*00cc*/ 	.word	0x00000a00


	//----- nvinfo : EIATTR_VRC_CTA_INIT_COUNT
	.align		4
.L_77:
        /*00d0*/ 	.byte	0x02, 0x4a
	.zero		1
	.zero		1


	//----- nvinfo : EIATTR_EXIT_INSTR_OFFSETS
	.align		4
        /*00d4*/ 	.byte	0x04, 0x1c
        /*00d6*/ 	.short	(.L_79 - .L_78)


	//   ....[0]....
.L_78:
        /*00d8*/ 	.word	0x000002d0


	//   ....[1]....
        /*00dc*/ 	.word	0x000008a0


	//   ....[2]....
        /*00e0*/ 	.word	0x00000a50


	//   ....[3]....
        /*00e4*/ 	.word	0x00000aa0


	//----- nvinfo : EIATTR_CRS_STACK_SIZE
	.align		4
.L_79:
        /*00e8*/ 	.byte	0x04, 0x1e
        /*00ea*/ 	.short	(.L_81 - .L_80)
.L_80:
        /*00ec*/ 	.word	0x00000000


	//----- nvinfo : EIATTR_CBANK_PARAM_SIZE
	.align		4
.L_81:
        /*00f0*/ 	.byte	0x03, 0x19
        /*00f2*/ 	.short	0x0028


	//----- nvinfo : EIATTR_PARAM_CBANK
	.align		4
        /*00f4*/ 	.byte	0x04, 0x0a
        /*00f6*/ 	.short	(.L_83 - .L_82)
	.align		4
.L_82:
        /*00f8*/ 	.word	index@(.nv.constant0._Z13mv_warpReducePKfS0_S0_Pfii)
        /*00fc*/ 	.short	0x0380
        /*00fe*/ 	.short	0x0028


	//----- nvinfo : EIATTR_SW_WAR
	.align		4
.L_83:
        /*0100*/ 	.byte	0x04, 0x36
        /*0102*/ 	.short	(.L_85 - .L_84)
.L_84:
        /*0104*/ 	.word	0x00000008
.L_85:


//--------------------- .nv.info._Z31mv_warpReduceNoRollOverGranularPKfS0_S0_Pfii --------------------------
	.section	.nv.info._Z31mv_warpReduceNoRollOverGranularPKfS0_S0_Pfii,"",@"SHT_CUDA_INFO"
	.sectionflags	@""
	.align	4


	//----- nvinfo : EIATTR_CUDA_API_VERSION
	.align		4
        /*0000*/ 	.byte	0x04, 0x37
        /*0002*/ 	.short	(.L_87 - .L_86)
.L_86:
        /*0004*/ 	.word	0x00000082


	//----- nvinfo : EIATTR_KPARAM_INFO
	.align		4
.L_87:
        /*0008*/ 	.byte	0x04, 0x17
        /*000a*/ 	.short	(.L_89 - .L_88)
.L_88:
        /*000c*/ 	.word	0x00000000
        /*0010*/ 	.short	0x0005
        /*0012*/ 	.short	0x0024
        /*0014*/ 	.byte	0x00, 0xf0, 0x11, 0x00


	//----- nvinfo : EIATTR_KPARAM_INFO
	.align		4
.L_89:
        /*0018*/ 	.byte	0x04, 0x17
        /*001a*/ 	.short	(.L_91 - .L_90)
.L_90:
        /*001c*/ 	.word	0x00000000
        /*0020*/ 	.short	0x0004
        /*0022*/ 	.short	0x0020
        /*0024*/ 	.byte	0x00, 0xf0, 0x11, 0x00


	//----- nvinfo : EIATTR_KPARAM_INFO
	.align		4
.L_91:
        /*0028*/ 	.byte	0x04, 0x17
        /*002a*/ 	.short	(.L_93 - .L_92)
.L_92:
        /*002c*/ 	.word	0x00000000
        /*0030*/ 	.short	0x0003
        /*0032*/ 	.short	0x0018
        /*0034*/ 	.byte	0x00, 0xf5, 0x21, 0x00


	//----- nvinfo : EIATTR_KPARAM_INFO
	.align		4
.L_93:
        /*0038*/ 	.byte	0x04, 0x17
        /*003a*/ 	.short	(.L_95 - .L_94)
.L_94:
        /*003c*/ 	.word	0x00000000
        /*0040*/ 	.short	0x0002
        /*0042*/ 	.short	0x0010
        /*0044*/ 	.byte	0x00, 0xf5, 0x21, 0x00


	//----- nvinfo : EIATTR_KPARAM_INFO
	.align		4
.L_95:
        /*0048*/ 	.byte	0x04, 0x17
        /*004a*/ 	.short	(.L_97 - .L_96)
.L_96:
        /*004c*/ 	.word	0x00000000
        /*0050*/ 	.short	0x0001
        /*0052*/ 	.short	0x0008
        /*0054*/ 	.byte	0x00, 0xf5, 0x21, 0x00


	//----- nvinfo : EIATTR_KPARAM_INFO
	.align		4
.L_97:
        /*0058*/ 	.byte	0x04, 0x17
        /*005a*/ 	.short	(.L_99 - .L_98)
.L_98:
        /*005c*/ 	.word	0x00000000
        /*0060*/ 	.short	0x0000
        /*0062*/ 	.short	0x0000
        /*0064*/ 	.byte	0x00, 0xf5, 0x21, 0x00


	//----- nvinfo : EIATTR_SPARSE_MMA_MASK
	.align		4
.L_99:
        /*0068*/ 	.byte	0x03, 0x50
        /*006a*/ 	.short	0x0000


	//----- nvinfo : EIATTR_MAXREG_COUNT
	.align		4
        /*006c*/ 	.byte	0x03, 0x1b
        /*006e*/ 	.short	0x00ff


	//----- nvinfo : EIATTR_NUM_BARRIERS
	.align		4
        /*0070*/ 	.byte	0x02, 0x4c
        /*0072*/ 	.byte	0x01
	.zero		1


	//----- nvinfo : EIATTR_MERCURY_ISA_VERSION
	.align		4
        /*0074*/ 	.byte	0x03, 0x5f
        /*0076*/ 	.short	0x0101


	//----- nvinfo : EIATTR_COOP_GROUP_MASK_REGIDS
	.align		4
        /*0078*/ 	.byte	0x04, 0x29
        /*007a*/ 	.short	(.L_101 - .L_100)


	//   ....[0]....
.L_100:
        /*007c*/ 	.word	0xffffffff


	//   ....[1]....
        /*0080*/ 	.word	0xffffffff


	//   ....[2]....
        /*0084*/ 	.word	0xffffffff


	//   ....[3]....
        /*0088*/ 	.word	0xffffffff


	//   ....[4]....
        /*008c*/ 	.word	0xffffffff


	//   ....[5]....
        /*0090*/ 	.word	0xffffffff


	//   ....[6]....
        /*0094*/ 	.word	0xffffffff


	//   ....[7]....
        /*0098*/ 	.word	0xffffffff


	//   ....[8]....
        /*009c*/ 	.word	0xffffffff


	//   ....[9]....
        /*00a0*/ 	.word	0xffffffff


	//   ....[10]....
        /*00a4*/ 	.word	0x05000010


	//   ....[11]....
        /*00a8*/ 	.word	0x05000010


	//   ....[12]....
        /*00ac*/ 	.word	0x05000010


	//   ....[13]....
        /*00b0*/ 	.word	0x05000010


	//   ....[14]....
        /*00b4*/ 	.word	0x05000010


	//   ....[15]....
        /*00b8*/ 	.word	0x05000010


	//   ....[16]....
        /*00bc*/ 	.word	0x05000010


	//   ....[17]....
        /*00c0*/ 	.word	0x05000010


	//   ....[18]....
        /*00c4*/ 	.word	0x05000010


	//   ....[19]....
        /*00c8*/ 	.word	0x05000010


	//----- nvinfo : EIATTR_COOP_GROUP_INSTR_OFFSETS
	.align		4
.L_101:
        /*00cc*/ 	.byte	0x04, 0x28
        /*00ce*/ 	.short	(.L_103 - .L_102)


	//   ....[0]....
.L_102:
        /*00d0*/ 	.word	0x00000820


	//   ....[1]....
        /*00d4*/ 	.word	0x00000840


	//   ....[2]....
        /*00d8*/ 	.word	0x00000860


	//   ....[3]....
        /*00dc*/ 	.word	0x00000880


	//   ....[4]....
        /*00e0*/ 	.word	0x000008a0


	//   ....[5]....
        /*00e4*/ 	.word	0x00000950


	//   ....[6]....
        /*00e8*/ 	.word	0x00000970


	//   ....[7]....
        /*00ec*/ 	.word	0x00000990


	//   ....[8]....
        /*00f0*/ 	.word	0x000009b0


	//   ....[9]....
        /*00f4*/ 	.word	0x000009d0


	//   ....[10]....
        /*00f8*/ 	.word	0x00000b60


	//   ....[11]....
        /*00fc*/ 	.word	0x00000c00


	//   ....[12]....
        /*0100*/ 	.word	0x00000c70


	//   ....[13]....
        /*0104*/ 	.word	0x00000ce0


	//   ....[14]....
        /*0108*/ 	.word	0x00000d50


	//   ....[15]....
        /*010c*/ 	.word	0x00000dc0


	//   ....[16]....
        /*0110*/ 	.word	0x00000e30


	//   ....[17]....
        /*0114*/ 	.word	0x00000ea0


	//   ....[18]....
        /*0118*/ 	.word	0x00000f10


	//   ....[19]....
        /*011c*/ 	.word	0x00000f80


	//----- nvinfo : EIATTR_VRC_CTA_INIT_COUNT
	.align		4
.L_103:
        /*0120*/ 	.byte	0x02, 0x4a
	.zero		1
	.zero		1


	//----- nvinfo : EIATTR_EXIT_INSTR_OFFSETS
	.align		4
        /*0124*/ 	.byte	0x04, 0x1c
        /*0126*/ 	.short	(.L_105 - .L_104)


	//   ....[0]....
.L_104:
        /*0128*/ 	.word	0x00000410


	//   ....[1]....
        /*012c*/ 	.word	0x00000ad0


	//   ....[2]....
        /*0130*/ 	.word	0x00000b00


	//----- nvinfo : EIATTR_CRS_STACK_SIZE
	.align		4
.L_105:
        /*0134*/ 	.byte	0x04, 0x1e
        /*0136*/ 	.short	(.L_107 - .L_106)
.L_106:
        /*0138*/ 	.word	0x00000000


	//----- nvinfo : EIATTR_CBANK_PARAM_SIZE
	.align		4
.L_107:
        /*013c*/ 	.byte	0x03, 0x19
        /*013e*/ 	.short	0x0028


	//----- nvinfo : EIATTR_PARAM_CBANK
	.align		4
        /*0140*/ 	.byte	0x04, 0x0a
        /*0142*/ 	.short	(.L_109 - .L_108)
	.align		4
.L_108:
        /*0144*/ 	.word	index@(.nv.constant0._Z31mv_warpReduceNoRollOverGranularPKfS0_S0_Pfii)
        /*0148*/ 	.short	0x0380
        /*014a*/ 	.short	0x0028


	//----- nvinfo : EIATTR_SW_WAR
	.align		4
.L_109:
        /*014c*/ 	.byte	0x04, 0x36
        /*014e*/ 	.short	(.L_111 - .L_110)
.L_110:
        /*0150*/ 	.word	0x00000008
.L_111:


//--------------------- .nv.info._Z19StepFourGPADParRowsPKfPfS1_S0_S1_iiii --------------------------
	.section	.nv.info._Z19StepFourGPADParRowsPKfPfS1_S0_S1_iiii,"",@"SHT_CUDA_INFO"
	.sectionflags	@""
	.align	4


	//----- nvinfo : EIATTR_CUDA_API_VERSION
	.align		4
        /*0000*/ 	.byte	0x04, 0x37
        /*0002*/ 	.short	(.L_113 - .L_112)
.L_112:
        /*0004*/ 	.word	0x00000082


	//----- nvinfo : EIATTR_KPARAM_INFO
	.align		4
.L_113:
        /*0008*/ 	.byte	0x04, 0x17
        /*000a*/ 	.short	(.L_115 - .L_114)
.L_114:
        /*000c*/ 	.word	0x00000000
        /*0010*/ 	.short	0x0008
        /*0012*/ 	.short	0x0034
        /*0014*/ 	.byte	0x00, 0xf0, 0x11, 0x00


	//----- nvinfo : EIATTR_KPARAM_INFO
	.align		4
.L_115:
        /*0018*/ 	.byte	0x04, 0x17
        /*001a*/ 	.short	(.L_117 - .L_116)
.L_116:
        /*001c*/ 	.word	0x00000000
        /*0020*/ 	.short	0x0007
        /*0022*/ 	.short	0x0030
        /*0024*/ 	.byte	0x00, 0xf0, 0x11, 0x00


	//----- nvinfo : EIATTR_KPARAM_INFO
	.align		4
.L_117:
        /*0028*/ 	.byte	0x04, 0x17
        /*002a*/ 	.short	(.L_119 - .L_118)
.L_118:
        /*002c*/ 	.word	0x00000000
        /*0030*/ 	.short	0x0006
        /*0032*/ 	.short	0x002c
        /*0034*/ 	.byte	0x00, 0xf0, 0x11, 0x00


	//----- nvinfo : EIATTR_KPARAM_INFO
	.align		4
.L_119:
        /*0038*/ 	.byte	0x04, 0x17
        /*003a*/ 	.short	(.L_121 - .L_120)
.L_120:
        /*003c*/ 	.word	0x00000000
        /*0040*/ 	.short	0x0005
        /*0042*/ 	.short	0x0028
        /*0044*/ 	.byte	0x00, 0xf0, 0x11, 0x00


	//----- nvinfo : EIATTR_KPARAM_INFO
	.align		4
.L_121:
        /*0048*/ 	.byte	0x04, 0x17
        /*004a*/ 	.short	(.L_123 - .L_122)
.L_122:
        /*004c*/ 	.word	0x00000000
        /*0050*/ 	.short	0x0004
        /*0052*/ 	.short	0x0020
        /*0054*/ 	.byte	0x00, 0xf5, 0x21, 0x00


	//----- nvinfo : EIATTR_KPARAM_INFO
	.align		4
.L_123:
        /*0058*/ 	.byte	0x04, 0x17
        /*005a*/ 	.short	(.L_125 - .L_124)
.L_124:
        /*005c*/ 	.word	0x00000000
        /*0060*/ 	.short	0x0003
        /*0062*/ 	.short	0x0018
        /*0064*/ 	.byte	0x00, 0xf5, 0x21, 0x00


	//----- nvinfo : EIATTR_KPARAM_INFO
	.align		4
.L_125:
        /*0068*/ 	.byte	0x04, 0x17
        /*006a*/ 	.short	(.L_127 - .L_126)
.L_126:
        /*006c*/ 	.word	0x00000000
        /*0070*/ 	.short	0x0002
        /*0072*/ 	.short	0x0010
        /*0074*/ 	.byte	0x00, 0xf5, 0x21, 0x00


	//----- nvinfo : EIATTR_KPARAM_INFO
	.align		4
.L_127:
        /*0078*/ 	.byte	0x04, 0x17
        /*007a*/ 	.short	(.L_129 - .L_128)
.L_128:
        /*007c*/ 	.word	0x00000000
        /*0080*/ 	.short	0x0001
        /*0082*/ 	.short	0x0008
        /*0084*/ 	.byte	0x00, 0xf5, 0x21, 0x00


	//----- nvinfo : EIATTR_KPARAM_INFO
	.align		4
.L_129:
        /*0088*/ 	.byte	0x04, 0x17
        /*008a*/ 	.short	(.L_131 - .L_130)
.L_130:
        /*008c*/ 	.word	0x00000000
        /*0090*/ 	.short	0x0000
        /*0092*/ 	.short	0x0000
        /*0094*/ 	.byte	0x00, 0xf5, 0x21, 0x00


	//----- nvinfo : EIATTR_SPARSE_MMA_MASK
	.align		4
.L_131:
        /*0098*/ 	.byte	0x03, 0x50
        /*009a*/ 	.short	0x0000


	//----- nvinfo : EIATTR_MAXREG_COUNT
	.align		4
        /*009c*/ 	.byte	0x03, 0x1b
        /*009e*/ 	.short	0x00ff


	//----- nvinfo : EIATTR_NUM_BARRIERS
	.align		4
        /*00a0*/ 	.byte	0x02, 0x4c
        /*00a2*/ 	.byte	0x01
	.zero		1


	//----- nvinfo : EIATTR_MERCURY_ISA_VERSION
	.align		4
        /*00a4*/ 	.byte	0x03, 0x5f
        /*00a6*/ 	.short	0x0101


	//----- nvinfo : EIATTR_UNUSED_LOAD_BYTE_OFFSET
	.align		4
        /*00a8*/ 	.byte	0x04, 0x44
        /*00aa*/ 	.short	(.L_133 - .L_132)


	//   ....[0]....
.L_132:
        /*00ac*/ 	.word	0x00000b40
        /*00b0*/ 	.word	0x00000fff


	//----- nvinfo : EIATTR_VRC_CTA_INIT_COUNT
	.align		4
.L_133:
        /*00b4*/ 	.byte	0x02, 0x4a
	.zero		1
	.zero		1


	//----- nvinfo : EIATTR_EXIT_INSTR_OFFSETS
	.align		4
        /*00b8*/ 	.byte	0x04, 0x1c
        /*00ba*/ 	.short	(.L_135 - .L_134)


	//   ....[0]....
.L_134:
        /*00bc*/ 	.word	0x000001c0


	//   ....[1]....
        /*00c0*/ 	.word	0x00000310


	//   ....[2]....
        /*00c4*/ 	.word	0x00000cd0


	//----- nvinfo : EIATTR_CRS_STACK_SIZE
	.align		4
.L_135:
        /*00c8*/ 	.byte	0x04, 0x1e
        /*00ca*/ 	.short	(.L_137 - .L_136)
.L_136:
        /*00cc*/ 	.word	0x00000000


	//----- nvinfo : EIATTR_CBANK_PARAM_SIZE
	.align		4
.L_137:
        /*00d0*/ 	.byte	0x03, 0x19
        /*00d2*/ 	.short	0x0038


	//----- nvinfo : EIATTR_PARAM_CBANK
	.align		4
        /*00d4*/ 	.byte	0x04, 0x0a
        /*00d6*/ 	.short	(.L_139 - .L_138)
	.align		4
.L_138:
        /*00d8*/ 	.word	index@(.nv.constant0._Z19StepFourGPADParRowsPKfPfS1_S0_S1_iiii)
        /*00dc*/ 	.short	0x0380
        /*00de*/ 	.short	0x0038


	//----- nvinfo : EIATTR_SW_WAR
	.align		4
.L_139:
        /*00e0*/ 	.byte	0x04, 0x36
        /*00e2*/ 	.short	(.L_141 - .L_140)
.L_140:
        /*00e4*/ 	.word	0x00000008
.L_141:


//--------------------- .nv.info._Z15DeviceArrayCopyPfS_i --------------------------
	.section	.nv.info._Z15DeviceArrayCopyPfS_i,"",@"SHT_CUDA_INFO"
	.sectionflags	@""
	.align	4


	//----- nvinfo : EIATTR_CUDA_API_VERSION
	.align		4
        /*0000*/ 	.byte	0x04, 0x37
        /*0002*/ 	.short	(.L_143 - .L_142)
.L_142:
        /*0004*/ 	.word	0x00000082


	//----- nvinfo : EIATTR_KPARAM_INFO
	.align		4
.L_143:
        /*0008*/ 	.byte	0x04, 0x17
        /*000a*/ 	.short	(.L_145 - .L_144)
.L_144:
        /*000c*/ 	.word	0x00000000
        /*0010*/ 	.short	0x0002
        /*0012*/ 	.short	0x0010
        /*0014*/ 	.byte	0x00, 0xf0, 0x11, 0x00


	//----- nvinfo : EIATTR_KPARAM_INFO
	.align		4
.L_145:
        /*0018*/ 	.byte	0x04, 0x17
        /*001a*/ 	.short	(.L_147 - .L_146)
.L_146:
        /*001c*/ 	.word	0x00000000
        /*0020*/ 	.short	0x0001
        /*0022*/ 	.short	0x0008
        /*0024*/ 	.byte	0x00, 0xf5, 0x21, 0x00


	//----- nvinfo : EIATTR_KPARAM_INFO
	.align		4
.L_147:
        /*0028*/ 	.byte	0x04, 0x17
        /*002a*/ 	.short	(.L_149 - .L_148)
.L_148:
        /*002c*/ 	.word	0x00000000
        /*0030*/ 	.short	0x0000
        /*0032*/ 	.short	0x0000
        /*0034*/ 	.byte	0x00, 0xf5, 0x21, 0x00


	//----- nvinfo : EIATTR_SPARSE_MMA_MASK
	.align		4
.L_149:
        /*0038*/ 	.byte	0x03, 0x50
        /*003a*/ 	.short	0x0000


	//----- nvinfo : EIATTR_MAXREG_COUNT
	.align		4
        /*003c*/ 	.byte	0x03, 0x1b
        /*003e*/ 	.short	0x00ff


	//----- nvinfo : EIATTR_MERCURY_ISA_VERSION
	.align		4
        /*0040*/ 	.byte	0x03, 0x5f
        /*0042*/ 	.short	0x0101


	//----- nvinfo : EIATTR_VRC_CTA_INIT_COUNT
	.align		4
        /*0044*/ 	.byte	0x02, 0x4a
	.zero		1
	.zero		1


	//----- nvinfo : EIATTR_EXIT_INSTR_OFFSETS
	.align		4
        /*0048*/ 	.byte	0x04, 0x1c
        /*004a*/ 	.short	(.L_151 - .L_150)


	//   ....[0]....
.L_150:
        /*004c*/ 	.word	0x00000070


	//   ....[1]....
        /*0050*/ 	.word	0x000000f0


	//----- nvinfo : EIATTR_CBANK_PARAM_SIZE
	.align		4
.L_151:
        /*0054*/ 	.byte	0x03, 0x19
        /*0056*/ 	.short	0x0014


	//----- nvinfo : EIATTR_PARAM_CBANK
	.align		4
        /*0058*/ 	.byte	0x04, 0x0a
        /*005a*/ 	.short	(.L_153 - .L_152)
	.align		4
.L_152:
        /*005c*/ 	.word	index@(.nv.constant0._Z15DeviceArrayCopyPfS_i)
        /*0060*/ 	.short	0x0380
        /*0062*/ 	.short	0x0014


	//----- nvinfo : EIATTR_SW_WAR
	.align		4
.L_153:
        /*0064*/ 	.byte	0x04, 0x36
        /*0066*/ 	.short	(.L_155 - .L_154)
.L_154:
        /*0068*/ 	.word	0x00000008
.L_155:


//--------------------- .nv.info._Z26StepFourGPADFlippedParRowsPKfPfS1_S0_S1_iiii --------------------------
	.section	.nv.info._Z26StepFourGPADFlippedParRowsPKfPfS1_S0_S1_iiii,"",@"SHT_CUDA_INFO"
	.sectionflags	@""
	.align	4


	//----- nvinfo : EIATTR_CUDA_API_VERSION
	.align		4
        /*0000*/ 	.byte	0x04, 0x37
        /*0002*/ 	.short	(.L_157 - .L_156)
.L_156:
        /*0004*/ 	.word	0x00000082


	//----- nvinfo : EIATTR_KPARAM_INFO
	.align		4
.L_157:
        /*0008*/ 	.byte	0x04, 0x17
        /*000a*/ 	.short	(.L_159 - .L_158)
.L_158:
        /*000c*/ 	.word	0x00000000
        /*0010*/ 	.short	0x0008
        /*0012*/ 	.short	0x0034
        /*0014*/ 	.byte	0x00, 0xf0, 0x11, 0x00


	//----- nvinfo : EIATTR_KPARAM_INFO
	.align		4
.L_159:
        /*0018*/ 	.byte	0x04, 0x17
        /*001a*/ 	.short	(.L_161 - .L_160)
.L_160:
        /*001c*/ 	.word	0x00000000
        /*0020*/ 	.short	0x0007
        /*0022*/ 	.short	0x0030
        /*0024*/ 	.byte	0x00, 0xf0, 0x11, 0x00


	//----- nvinfo : EIATTR_KPARAM_INFO
	.align		4
.L_161:
        /*0028*/ 	.byte	0x04, 0x17
        /*002a*/ 	.short	(.L_163 - .L_162)
.L_162:
        /*002c*/ 	.word	0x00000000
        /*0030*/ 	.short	0x0006
        /*0032*/ 	.short	0x002c
        /*0034*/ 	.byte	0x00, 0xf0, 0x11, 0x00


	//----- nvinfo : EIATTR_KPARAM_INFO
	.align		4
.L_163:
        /*0038*/ 	.byte	0x04, 0x17
        /*003a*/ 	.short	(.L_165 - .L_164)
.L_164:
        /*003c*/ 	.word	0x00000000
        /*0040*/ 	.short	0x0005
        /*0042*/ 	.short	0x0028
        /*0044*/ 	.byte	0x00, 0xf0, 0x11, 0x00


	//----- nvinfo : EIATTR_KPARAM_INFO
	.align		4
.L_165:
        /*0048*/ 	.byte	0x04, 0x17
        /*004a*/ 	.short	(.L_167 - .L_166)
.L_166:
        /*004c*/ 	.word	0x00000000
        /*0050*/ 	.short	0x0004
        /*0052*/ 	.short	0x0020
        /*0054*/ 	.byte	0x00, 0xf5, 0x21, 0x00


	//----- nvinfo : EIATTR_KPARAM_INFO
	.align		4
.L_167:
        /*0058*/ 	.byte	0x04, 0x17
        /*005a*/ 	.short	(.L_169 - .L_168)
.L_168:
        /*005c*/ 	.word	0x00000000
        /*0060*/ 	.short	0x0003
        /*0062*/ 	.short	0x0018
        /*0064*/ 	.byte	0x00, 0xf5, 0x21, 0x00


	//----- nvinfo : EIATTR_KPARAM_INFO
	.align		4
.L_169:
        /*0068*/ 	.byte	0x04, 0x17
        /*006a*/ 	.short	(.L_171 - .L_170)
.L_170:
        /*006c*/ 	.word	0x00000000
        /*0070*/ 	.short	0x0002
        /*0072*/ 	.short	0x0010
        /*0074*/ 	.byte	0x00, 0xf5, 0x21, 0x00


	//----- nvinfo : EIATTR_KPARAM_INFO
	.align		4
.L_171:
        /*0078*/ 	.byte	0x04, 0x17
        /*007a*/ 	.short	(.L_173 - .L_172)
.L_172:
        /*007c*/ 	.word	0x00000000
        /*0080*/ 	.short	0x0001
        /*0082*/ 	.short	0x0008
        /*0084*/ 	.byte	0x00, 0xf5, 0x21, 0x00


	//----- nvinfo : EIATTR_KPARAM_INFO
	.align		4
.L_173:
        /*0088*/ 	.byte	0x04, 0x17
        /*008a*/ 	.short	(.L_175 - .L_174)
.L_174:
        /*008c*/ 	.word	0x00000000
        /*0090*/ 	.short	0x0000
        /*0092*/ 	.short	0x0000
        /*0094*/ 	.byte	0x00, 0xf5, 0x21, 0x00


	//----- nvinfo : EIATTR_SPARSE_MMA_MASK
	.align		4
.L_175:
        /*0098*/ 	.byte	0x03, 0x50
        /*009a*/ 	.short	0x0000


	//----- nvinfo : EIATTR_MAXREG_COUNT
	.align		4
        /*009c*/ 	.byte	0x03, 0x1b
        /*009e*/ 	.short	0x00ff


	//----- nvinfo : EIATTR_NUM_BARRIERS
	.align		4
        /*00a0*/ 	.byte	0x02, 0x4c
        /*00a2*/ 	.byte	0x01
	.zero		1


	//----- nvinfo : EIATTR_MERCURY_ISA_VERSION
	.align		4
        /*00a4*/ 	.byte	0x03, 0x5f
        /*00a6*/ 	.short	0x0101


	//----- nvinfo : EIATTR_UNUSED_LOAD_BYTE_OFFSET
	.align		4
        /*00a8*/ 	.byte	0x04, 0x44
        /*00aa*/ 	.short	(.L_177 - .L_176)


	//   ....[0]....
.L_176:
        /*00ac*/ 	.word	0x00000ca0
        /*00b0*/ 	.word	0x00000fff


	//----- nvinfo : EIATTR_VRC_CTA_INIT_COUNT
	.align		4
.L_177:
        /*00b4*/ 	.byte	0x02, 0x4a
	.zero		1
	.zero		1


	//----- nvinfo : EIATTR_EXIT_INSTR_OFFSETS
	.align		4
        /*00b8*/ 	.byte	0x04, 0x1c
        /*00ba*/ 	.short	(.L_179 - .L_178)


	//   ....[0]....
.L_178:
        /*00bc*/ 	.word	0x000001a0


	//   ....[1]....
        /*00c0*/ 	.word	0x000002f0


	//   ....[2]....
        /*00c4*/ 	.word	0x00000e50


	//----- nvinfo : EIATTR_CRS_STACK_SIZE
	.align		4
.L_179:
        /*00c8*/ 	.byte	0x04, 0x1e
        /*00ca*/ 	.short	(.L_181 - .L_180)
.L_180:
        /*00cc*/ 	.word	0x00000000


	//----- nvinfo : EIATTR_CBANK_PARAM_SIZE
	.align		4
.L_181:
        /*00d0*/ 	.byte	0x03, 0x19
        /*00d2*/ 	.short	0x0038


	//----- nvinfo : EIATTR_PARAM_CBANK
	.align		4
        /*00d4*/ 	.byte	0x04, 0x0a
        /*00d6*/ 	.short	(.L_183 - .L_182)
	.align		4
.L_182:
        /*00d8*/ 	.word	index@(.nv.constant0._Z26StepFourGPADFlippedParRowsPKfPfS1_S0_S1_iiii)
        /*00dc*/ 	.short	0x0380
        /*00de*/ 	.short	0x0038


	//----- nvinfo : EIATTR_SW_WAR
	.align		4
.L_183:
        /*00e0*/ 	.byte	0x04, 0x36
        /*00e2*/ 	.short	(.L_185 - .L_184)
.L_184:
        /*00e4*/ 	.word	0x00000008
.L_185:


//--------------------- .nv.info._Z23StepFourGPADFlatParRowsPKfPfS1_S0_S1_iii --------------------------
	.section	.nv.info._Z23StepFourGPADFlatParRowsPKfPfS1_S0_S1_iii,"",@"SHT_CUDA_INFO"
	.sectionflags	@""
	.align	4


	//----- nvinfo : EIATTR_CUDA_API_VERSION
	.align		4
        /*0000*/ 	.byte	0x04, 0x37
        /*0002*/ 	.short	(.L_187 - .L_186)
.L_186:
        /*0004*/ 	.word	0x00000082


	//----- nvinfo : EIATTR_KPARAM_INFO
	.align		4
.L_187:
        /*0008*/ 	.byte	0x04, 0x17
        /*000a*/ 	.short	(.L_189 - .L_188)
.L_188:
        /*000c*/ 	.word	0x00000000
        /*0010*/ 	.short	0x0007
        /*0012*/ 	.short	0x0030
        /*0014*/ 	.byte	0x00, 0xf0, 0x11, 0x00


	//----- nvinfo : EIATTR_KPARAM_INFO
	.align		4
.L_189:
        /*0018*/ 	.byte	0x04, 0x17
        /*001a*/ 	.short	(.L_191 - .L_190)
.L_190:
        /*001c*/ 	.word	0x00000000
        /*0020*/ 	.short	0x0006
        /*0022*/ 	.short	0x002c
        /*0024*/ 	.byte	0x00, 0xf0, 0x11, 0x00


	//----- nvinfo : EIATTR_KPARAM_INFO
	.align		4
.L_191:
        /*0028*/ 	.byte	0x04, 0x17
        /*002a*/ 	.short	(.L_193 - .L_192)
.L_192:
        /*002c*/ 	.word	0x00000000
        /*0030*/ 	.short	0x0005
        /*0032*/ 	.short	0x0028
        /*0034*/ 	.byte	0x00, 0xf0, 0x11, 0x00


	//----- nvinfo : EIATTR_KPARAM_INFO
	.align		4
.L_193:
        /*0038*/ 	.byte	0x04, 0x17
        /*003a*/ 	.short	(.L_195 - .L_194)
.L_194:
        /*003c*/ 	.word	0x00000000
        /*0040*/ 	.short	0x0004
        /*0042*/ 	.short	0x0020
        /*0044*/ 	.byte	0x00, 0xf5, 0x21, 0x00


	//----- nvinfo : EIATTR_KPARAM_INFO
	.align		4
.L_195:
        /*0048*/ 	.byte	0x04, 0x17
        /*004a*/ 	.short	(.L_197 - .L_196)
.L_196:
        /*004c*/ 	.word	0x00000000
        /*0050*/ 	.short	0x0003
        /*0052*/ 	.short	0x0018
        /*0054*/ 	.byte	0x00, 0xf5, 0x21, 0x00


	//----- nvinfo : EIATTR_KPARAM_INFO
	.align		4
.L_197:
        /*0058*/ 	.byte	0x04, 0x17
        /*005a*/ 	.short	(.L_199 - .L_198)
.L_198:
        /*005c*/ 	.word	0x00000000
        /*0060*/ 	.short	0x0002
        /*0062*/ 	.short	0x0010
        /*0064*/ 	.byte	0x00, 0xf5, 0x21, 0x00


	//----- nvinfo : EIATTR_KPARAM_INFO
	.align		4
.L_199:
        /*0068*/ 	.byte	0x04, 0x17
        /*006a*/ 	.short	(.L_201 - .L_200)
.L_200:
        /*006c*/ 	.word	0x00000000
        /*0070*/ 	.short	0x0001
        /*0072*/ 	.short	0x0008
        /*0074*/ 	.byte	0x00, 0xf5, 0x21, 0x00


	//----- nvinfo : EIATTR_KPARAM_INFO
	.align		4
.L_201:
        /*0078*/ 	.byte	0x04, 0x17
        /*007a*/ 	.short	(.L_203 - .L_202)
.L_202:
        /*007c*/ 	.word	0x00000000
        /*0080*/ 	.short	0x0000
        /*0082*/ 	.short	0x0000
        /*0084*/ 	.byte	0x00, 0xf5, 0x21, 0x00


	//----- nvinfo : EIATTR_SPARSE_MMA_MASK
	.align		4
.L_203:
        /*0088*/ 	.byte	0x03, 0x50
        /*008a*/ 	.short	0x0000


	//----- nvinfo : EIATTR_MAXREG_COUNT
	.align		4
        /*008c*/ 	.byte	0x03, 0x1b
        /*008e*/ 	.short	0x00ff


	//----- nvinfo : EIATTR_NUM_BARRIERS
	.align		4
        /*0090*/ 	.byte	0x02, 0x4c
        /*0092*/ 	.byte	0x01
	.zero		1


	//----- nvinfo : EIATTR_MERCURY_ISA_VERSION
	.align		4
        /*0094*/ 	.byte	0x03, 0x5f
        /*0096*/ 	.short	0x0101


	//----- nvinfo : EIATTR_VRC_CTA_INIT_COUNT
	.align		4
        /*0098*/ 	.byte	0x02, 0x4a
	.zero		1
	.zero		1


	//----- nvinfo : EIATTR_EXIT_INSTR_OFFSETS
	.align		4
        /*009c*/ 	.byte	0x04, 0x1c
        /*009e*/ 	.short	(.L_205 - .L_204)


	//   ....[0]....
.L_204:
        /*00a0*/ 	.word	0x000001d0


	//   ....[1]....
        /*00a4*/ 	.word	0x00002ed0


	//----- nvinfo : EIATTR_CRS_STACK_SIZE
	.align		4
.L_205:
        /*00a8*/ 	.byte	0x04, 0x1e
        /*00aa*/ 	.short	(.L_207 - .L_206)
.L_206:
        /*00ac*/ 	.word	0x00000000


	//----- nvinfo : EIATTR_CBANK_PARAM_SIZE
	.align		4
.L_207:
        /*00b0*/ 	.byte	0x03, 0x19
        /*00b2*/ 	.short	0x0034


	//----- nvinfo : EIATTR_PARAM_CBANK
	.align		4
        /*00b4*/ 	.byte	0x04, 0x0a
        /*00b6*/ 	.short	(.L_209 - .L_208)
	.align		4
.L_208:
        /*00b8*/ 	.word	index@(.nv.constant0._Z23StepFourGPADFlatParRowsPKfPfS1_S0_S1_iii)
        /*00bc*/ 	.short	0x0380
        /*00be*/ 	.short	0x0034


	//----- nvinfo : EIATTR_SW_WAR
	.align		4
.L_209:
        /*00c0*/ 	.byte	0x04, 0x36
        /*00c2*/ 	.short	(.L_211 - .L_210)
.L_210:
        /*00c4*/ 	.word	0x00000008
.L_211:


//--------------------- .nv.info._Z29StepThreeGPADKernelVectorizedfPfS_i --------------------------
	.section	.nv.info._Z29StepThreeGPADKernelVectorizedfPfS_i,"",@"SHT_CUDA_INFO"
	.sectionflags	@""
	.align	4


	//----- nvinfo : EIATTR_CUDA_API_VERSION
	.align		4
        /*0000*/ 	.byte	0x04, 0x37
        /*0002*/ 	.short	(.L_213 - .L_212)
.L_212:
        /*0004*/ 	.word	0x00000082


	//----- nvinfo : EIATTR_KPARAM_INFO
	.align		4
.L_213:
        /*0008*/ 	.byte	0x04, 0x17
        /*000a*/ 	.short	(.L_215 - .L_214)
.L_214:
        /*000c*/ 	.word	0x00000000
        /*0010*/ 	.short	0x0003
        /*0012*/ 	.short	0x0018
        /*0014*/ 	.byte	0x00, 0xf0, 0x11, 0x00


	//----- nvinfo : EIATTR_KPARAM_INFO
	.align		4
.L_215:
        /*0018*/ 	.byte	0x04, 0x17
        /*001a*/ 	.short	(.L_217 - .L_216)
.L_216:
        /*001c*/ 	.word	0x00000000
        /*0020*/ 	.short	0x0002
        /*0022*/ 	.short	0x0010
        /*0024*/ 	.byte	0x00, 0xf5, 0x21, 0x00


	//----- nvinfo : EIATTR_KPARAM_INFO
	.align		4
.L_217:
        /*0028*/ 	.byte	0x04, 0x17
        /*002a*/ 	.short	(.L_219 - .L_218)
.L_218:
        /*002c*/ 	.word	0x00000000
        /*0030*/ 	.short	0x0001
        /*0032*/ 	.short	0x0008
        /*0034*/ 	.byte	0x00, 0xf5, 0x21, 0x00


	//----- nvinfo : EIATTR_KPARAM_INFO
	.align		4
.L_219:
        /*0038*/ 	.byte	0x04, 0x17
        /*003a*/ 	.short	(.L_221 - .L_220)
.L_220:
        /*003c*/ 	.word	0x00000000
        /*0040*/ 	.short	0x0000
        /*0042*/ 	.short	0x0000
        /*0044*/ 	.byte	0x00, 0xf0, 0x11, 0x00


	//----- nvinfo : EIATTR_SPARSE_MMA_MASK
	.align		4
.L_221:
        /*0048*/ 	.byte	0x03, 0x50
        /*004a*/ 	.short	0x0000


	//----- nvinfo : EIATTR_MAXREG_COUNT
	.align		4
        /*004c*/ 	.byte	0x03, 0x1b
        /*004e*/ 	.short	0x00ff


	//----- nvinfo : EIATTR_MERCURY_ISA_VERSION
	.align		4
        /*0050*/ 	.byte	0x03, 0x5f
        /*0052*/ 	.short	0x0101


	//----- nvinfo : EIATTR_VRC_CTA_INIT_COUNT
	.align		4
        /*0054*/ 	.byte	0x02, 0x4a
	.zero		1
	.zero		1


	//----- nvinfo : EIATTR_EXIT_INSTR_OFFSETS
	.align		4
        /*0058*/ 	.byte	0x04, 0x1c
        /*005a*/ 	.short	(.L_223 - .L_222)


	//   ....[0]....
.L_222:
        /*005c*/ 	.word	0x00000090


	//   ....[1]....
        /*0060*/ 	.word	0x000001b0


	//----- nvinfo : EIATTR_CBANK_PARAM_SIZE
	.align		4
.L_223:
        /*0064*/ 	.byte	0x03, 0x19
        /*0066*/ 	.short	0x001c


	//----- nvinfo : EIATTR_PARAM_CBANK
	.align		4
        /*0068*/ 	.byte	0x04, 0x0a
        /*006a*/ 	.short	(.L_225 - .L_224)
	.align		4
.L_224:
        /*006c*/ 	.word	index@(.nv.constant0._Z29StepThreeGPADKernelVectorizedfPfS_i)
        /*0070*/ 	.short	0x0380
        /*0072*/ 	.short	0x001c


	//----- nvinfo : EIATTR_SW_WAR
	.align		4
.L_225:
        /*0074*/ 	.byte	0x04, 0x36
        /*0076*/ 	.short	(.L_227 - .L_226)
.L_226:
        /*0078*/ 	.word	0x00000008
.L_227:


//--------------------- .nv.info._Z19StepThreeGPADKernelfPfS_i --------------------------
	.section	.nv.info._Z19StepThreeGPADKernelfPfS_i,"",@"SHT_CUDA_INFO"
	.sectionflags	@""
	.align	4


	//----- nvinfo : EIATTR_CUDA_API_VERSION
	.align		4
        /*0000*/ 	.byte	0x04, 0x37
        /*0002*/ 	.short	(.L_229 - .L_228)
.L_228:
        /*0004*/ 	.word	0x00000082


	//----- nvinfo : EIATTR_KPARAM_INFO
	.align		4
.L_229:
        /*0008*/ 	.byte	0x04, 0x17
        /*000a*/ 	.short	(.L_231 - .L_230)
.L_230:
        /*000c*/ 	.word	0x00000000
        /*0010*/ 	.short	0x0003
        /*0012*/ 	.short	0x0018
        /*0014*/ 	.byte	0x00, 0xf0, 0x11, 0x00


	//----- nvinfo : EIATTR_KPARAM_INFO
	.align		4
.L_231:
        /*0018*/ 	.byte	0x04, 0x17
        /*001a*/ 	.short	(.L_233 - .L_232)
.L_232:
        /*001c*/ 	.word	0x00000000
        /*0020*/ 	.short	0x0002
        /*0022*/ 	.short	0x0010
        /*0024*/ 	.byte	0x00, 0xf5, 0x21, 0x00


	//----- nvinfo : EIATTR_KPARAM_INFO
	.align		4
.L_233:
        /*0028*/ 	.byte	0x04, 0x17
        /*002a*/ 	.short	(.L_235 - .L_234)
.L_234:
        /*002c*/ 	.word	0x00000000
        /*0030*/ 	.short	0x0001
        /*0032*/ 	.short	0x0008
        /*0034*/ 	.byte	0x00, 0xf5, 0x21, 0x00


	//----- nvinfo : EIATTR_KPARAM_INFO
	.align		4
.L_235:
        /*0038*/ 	.byte	0x04, 0x17
        /*003a*/ 	.short	(.L_237 - .L_236)
.L_236:
        /*003c*/ 	.word	0x00000000
        /*0040*/ 	.short	0x0000
        /*0042*/ 	.short	0x0000
        /*0044*/ 	.byte	0x00, 0xf0, 0x11, 0x00


	//----- nvinfo : EIATTR_SPARSE_MMA_MASK
	.align		4
.L_237:
        /*0048*/ 	.byte	0x03, 0x50
        /*004a*/ 	.short	0x0000


	//----- nvinfo : EIATTR_MAXREG_COUNT
	.align		4
        /*004c*/ 	.byte	0x03, 0x1b
        /*004e*/ 	.short	0x00ff


	//----- nvinfo : EIATTR_MERCURY_ISA_VERSION
	.align		4
        /*0050*/ 	.byte	0x03, 0x5f
        /*0052*/ 	.short	0x0101


	//----- nvinfo : EIATTR_VRC_CTA_INIT_COUNT
	.align		4
        /*0054*/ 	.byte	0x02, 0x4a
	.zero		1
	.zero		1


	//----- nvinfo : EIATTR_EXIT_INSTR_OFFSETS
	.align		4
        /*0058*/ 	.byte	0x04, 0x1c
        /*005a*/ 	.short	(.L_239 - .L_238)


	//   ....[0]....
.L_238:
        /*005c*/ 	.word	0x00000070


	//   ....[1]....
        /*0060*/ 	.word	0x00000130


	//----- nvinfo : EIATTR_CBANK_PARAM_SIZE
	.align		4
.L_239:
        /*0064*/ 	.byte	0x03, 0x19
        /*0066*/ 	.short	0x001c


	//----- nvinfo : EIATTR_PARAM_CBANK
	.align		4
        /*0068*/ 	.byte	0x04, 0x0a
        /*006a*/ 	.short	(.L_241 - .L_240)
	.align		4
.L_240:
        /*006c*/ 	.word	index@(.nv.constant0._Z19StepThreeGPADKernelfPfS_i)
        /*0070*/ 	.short	0x0380
        /*0072*/ 	.short	0x001c


	//----- nvinfo : EIATTR_SW_WAR
	.align		4
.L_241:
        /*0074*/ 	.byte	0x04, 0x36
        /*0076*/ 	.short	(.L_243 - .L_242)
.L_242:
        /*0078*/ 	.word	0x00000008
.L_243:


//--------------------- .nv.info._Z17StepTwoGPADKernelPKfPfS1_S1_iii --------------------------
	.section	.nv.info._Z17StepTwoGPADKernelPKfPfS1_S1_iii,"",@"SHT_CUDA_INFO"
	.sectionflags	@""
	.align	4


	//----- nvinfo : EIATTR_CUDA_API_VERSION
	.align		4
        /*0000*/ 	.byte	0x04, 0x37
        /*0002*/ 	.short	(.L_245 - .L_244)
.L_244:
        /*0004*/ 	.word	0x00000082


	//----- nvinfo : EIATTR_KPARAM_INFO
	.align		4
.L_245:
        /*0008*/ 	.byte	0x04, 0x17
        /*000a*/ 	.short	(.L_247 - .L_246)
.L_246:
        /*000c*/ 	.word	0x00000000
        /*0010*/ 	.short	0x0006
        /*0012*/ 	.short	0x0028
        /*0014*/ 	.byte	0x00, 0xf0, 0x11, 0x00


	//----- nvinfo : EIATTR_KPARAM_INFO
	.align		4
.L_247:
        /*0018*/ 	.byte	0x04, 0x17
        /*001a*/ 	.short	(.L_249 - .L_248)
.L_248:
        /*001c*/ 	.word	0x00000000
        /*0020*/ 	.short	0x0005
        /*0022*/ 	.short	0x0024
        /*0024*/ 	.byte	0x00, 0xf0, 0x11, 0x00


	//----- nvinfo : EIATTR_KPARAM_INFO
	.align		4
.L_249:
        /*0028*/ 	.byte	0x04, 0x17
        /*002a*/ 	.short	(.L_251 - .L_250)
.L_250:
        /*002c*/ 	.word	0x00000000
        /*0030*/ 	.short	0x0004
        /*0032*/ 	.short	0x0020
        /*0034*/ 	.byte	0x00, 0xf0, 0x11, 0x00


	//----- nvinfo : EIATTR_KPARAM_INFO
	.align		4
.L_251:
        /*0038*/ 	.byte	0x04, 0x17
        /*003a*/ 	.short	(.L_253 - .L_252)
.L_252:
        /*003c*/ 	.word	0x00000000
        /*0040*/ 	.short	0x0003
        /*0042*/ 	.short	0x0018
        /*0044*/ 	.byte	0x00, 0xf5, 0x21, 0x00


	//----- nvinfo : EIATTR_KPARAM_INFO
	.align		4
.L_253:
        /*0048*/ 	.byte	0x04, 0x17
        /*004a*/ 	.short	(.L_255 - .L_254)
.L_254:
        /*004c*/ 	.word	0x00000000
        /*0050*/ 	.short	0x0002
        /*0052*/ 	.short	0x0010
        /*0054*/ 	.byte	0x00, 0xf5, 0x21, 0x00


	//----- nvinfo : EIATTR_KPARAM_INFO
	.align		4
.L_255:
        /*0058*/ 	.byte	0x04, 0x17
        /*005a*/ 	.short	(.L_257 - .L_256)
.L_256:
        /*005c*/ 	.word	0x00000000
        /*0060*/ 	.short	0x0001
        /*0062*/ 	.short	0x0008
        /*0064*/ 	.byte	0x00, 0xf5, 0x21, 0x00


	//----- nvinfo : EIATTR_KPARAM_INFO
	.align		4
.L_257:
        /*0068*/ 	.byte	0x04, 0x17
        /*006a*/ 	.short	(.L_259 - .L_258)
.L_258:
        /*006c*/ 	.word	0x00000000
        /*0070*/ 	.short	0x0000
        /*0072*/ 	.short	0x0000
        /*0074*/ 	.byte	0x00, 0xf5, 0x21, 0x00


	//----- nvinfo : EIATTR_SPARSE_MMA_MASK
	.align		4
.L_259:
        /*0078*/ 	.byte	0x03, 0x50
        /*007a*/ 	.short	0x0000


	//----- nvinfo : EIATTR_MAXREG_COUNT
	.align		4
        /*007c*/ 	.byte	0x03, 0x1b
        /*007e*/ 	.short	0x00ff


	//----- nvinfo : EIATTR_NUM_BARRIERS
	.align		4
        /*0080*/ 	.byte	0x02, 0x4c
        /*0082*/ 	.byte	0x01
	.zero		1


	//----- nvinfo : EIATTR_MERCURY_ISA_VERSION
	.align		4
        /*0084*/ 	.byte	0x03, 0x5f
        /*0086*/ 	.short	0x0101


	//----- nvinfo : EIATTR_VRC_CTA_INIT_COUNT
	.align		4
        /*0088*/ 	.byte	0x02, 0x4a
	.zero		1
	.zero		1


	//----- nvinfo : EIATTR_EXIT_INSTR_OFFSETS
	.align		4
        /*008c*/ 	.byte	0x04, 0x1c
        /*008e*/ 	.short	(.L_261 - .L_260)


	//   ....[0]....
.L_260:
        /*0090*/ 	.word	0x000001d0


	//   ....[1]....
        /*0094*/ 	.word	0x00000ac0


	//----- nvinfo : EIATTR_CRS_STACK_SIZE
	.align		4
.L_261:
        /*0098*/ 	.byte	0x04, 0x1e
        /*009a*/ 	.short	(.L_263 - .L_262)
.L_262:
        /*009c*/ 	.word	0x00000000


	//----- nvinfo : EIATTR_CBANK_PARAM_SIZE
	.align		4
.L_263:
        /*00a0*/ 	.byte	0x03, 0x19
        /*00a2*/ 	.short	0x002c


	//----- nvinfo : EIATTR_PARAM_CBANK
	.align		4
        /*00a4*/ 	.byte	0x04, 0x0a
        /*00a6*/ 	.short	(.L_265 - .L_264)
	.align		4
.L_264:
        /*00a8*/ 	.word	index@(.nv.constant0._Z17StepTwoGPADKernelPKfPfS1_S1_iii)
        /*00ac*/ 	.short	0x0380
        /*00ae*/ 	.short	0x002c


	//----- nvinfo : EIATTR_SW_WAR
	.align		4
.L_265:
        /*00b0*/ 	.byte	0x04, 0x36
        /*00b2*/ 	.short	(.L_267 - .L_266)
.L_266:
        /*00b4*/ 	.word	0x00000008
.L_267:


//--------------------- .nv.info._Z17StepOneGPADKernelPfS_S_fi --------------------------
	.section	.nv.info._Z17StepOneGPADKernelPfS_S_fi,"",@"SHT_CUDA_INFO"
	.sectionflags	@""
	.align	4


	//----- nvinfo : EIATTR_CUDA_API_VERSION
	.align		4
        /*0000*/ 	.byte	0x04, 0x37
        /*0002*/ 	.short	(.L_269 - .L_268)
.L_268:
        /*0004*/ 	.word	0x00000082


	//----- nvinfo : EIATTR_KPARAM_INFO
	.align		4
.L_269:
        /*0008*/ 	.byte	0x04, 0x17
        /*000a*/ 	.short	(.L_271 - .L_270)
.L_270:
        /*000c*/ 	.word	0x00000000
        /*0010*/ 	.short	0x0004
        /*0012*/ 	.short	0x001c
        /*0014*/ 	.byte	0x00, 0xf0, 0x11, 0x00


	//----- nvinfo : EIATTR_KPARAM_INFO
	.align		4
.L_271:
        /*0018*/ 	.byte	0x04, 0x17
        /*001a*/ 	.short	(.L_273 - .L_272)
.L_272:
        /*001c*/ 	.word	0x00000000
        /*0020*/ 	.short	0x0003
        /*0022*/ 	.short	0x0018
        /*0024*/ 	.byte	0x00, 0xf0, 0x11, 0x00


	//----- nvinfo : EIATTR_KPARAM_INFO
	.align		4
.L_273:
        /*0028*/ 	.byte	0x04, 0x17
        /*002a*/ 	.short	(.L_275 - .L_274)
.L_274:
        /*002c*/ 	.word	0x00000000
        /*0030*/ 	.short	0x0002
        /*0032*/ 	.short	0x0010
        /*0034*/ 	.byte	0x00, 0xf5, 0x21, 0x00


	//----- nvinfo : EIATTR_KPARAM_INFO
	.align		4
.L_275:
        /*0038*/ 	.byte	0x04, 0x17
        /*003a*/ 	.short	(.L_277 - .L_276)
.L_276:
        /*003c*/ 	.word	0x00000000
        /*0040*/ 	.short	0x0001
        /*0042*/ 	.short	0x0008
        /*0044*/ 	.byte	0x00, 0xf5, 0x21, 0x00


	//----- nvinfo : EIATTR_KPARAM_INFO
	.align		4
.L_277:
        /*0048*/ 	.byte	0x04, 0x17
        /*004a*/ 	.short	(.L_279 - .L_278)
.L_278:
        /*004c*/ 	.word	0x00000000
        /*0050*/ 	.short	0x0000
        /*0052*/ 	.short	0x0000
        /*0054*/ 	.byte	0x00, 0xf5, 0x21, 0x00


	//----- nvinfo : EIATTR_SPARSE_MMA_MASK
	.align		4
.L_279:
        /*0058*/ 	.byte	0x03, 0x50
        /*005a*/ 	.short	0x0000


	//----- nvinfo : EIATTR_MAXREG_COUNT
	.align		4
        /*005c*/ 	.byte	0x03, 0x1b
        /*005e*/ 	.short	0x00ff


	//----- nvinfo : EIATTR_MERCURY_ISA_VERSION
	.align		4
        /*0060*/ 	.byte	0x03, 0x5f
        /*0062*/ 	.short	0x0101


	//----- nvinfo : EIATTR_VRC_CTA_INIT_COUNT
	.align		4
        /*0064*/ 	.byte	0x02, 0x4a
	.zero		1
	.zero		1


	//----- nvinfo : EIATTR_EXIT_INSTR_OFFSETS
	.align		4
        /*0068*/ 	.byte	0x04, 0x1c
        /*006a*/ 	.short	(.L_281 - .L_280)


	//   ....[0]....
.L_280:
        /*006c*/ 	.word	0x00000070


	//   ....[1]....
        /*0070*/ 	.word	0x00000150


	//----- nvinfo : EIATTR_CBANK_PARAM_SIZE
	.align		4
.L_281:
        /*0074*/ 	.byte	0x03, 0x19
        /*0076*/ 	.short	0x0020


	//----- nvinfo : EIATTR_PARAM_CBANK
	.align		4
        /*0078*/ 	.byte	0x04, 0x0a
        /*007a*/ 	.short	(.L_283 - .L_282)
	.align		4
.L_282:
        /*007c*/ 	.word	index@(.nv.constant0._Z17StepOneGPADKernelPfS_S_fi)
        /*0080*/ 	.short	0x0380
        /*0082*/ 	.short	0x0020


	//----- nvinfo : EIATTR_SW_WAR
	.align		4
.L_283:
        /*0084*/ 	.byte	0x04, 0x36
        /*0086*/ 	.short	(.L_285 - .L_284)
.L_284:
        /*0088*/ 	.word	0x00000008
.L_285:


//--------------------- .nv.callgraph             --------------------------
	.section	.nv.callgraph,"",@"SHT_CUDA_CALLGRAPH"
	.align	4
	.sectionentsize	8
	.align		4
        /*0000*/ 	.word	0x00000000
	.align		4
        /*0004*/ 	.word	0xffffffff
	.align		4
        /*0008*/ 	.word	0x00000000
	.align		4
        /*000c*/ 	.word	0xfffffffe
	.align		4
        /*0010*/ 	.word	0x00000000
	.align		4
        /*0014*/ 	.word	0xfffffffd
	.align		4
        /*0018*/ 	.word	0x00000000
	.align		4
        /*001c*/ 	.word	0xfffffffc


//--------------------- .text._Z13mv_warpReducePKfS0_S0_Pfii --------------------------
	.section	.text._Z13mv_warpReducePKfS0_S0_Pfii,"ax",@progbits
	.align	128
        .global         _Z13mv_warpReducePKfS0_S0_Pfii
        .type           _Z13mv_warpReducePKfS0_S0_Pfii,@function
        .size           _Z13mv_warpReducePKfS0_S0_Pfii,(.L_x_109 - _Z13mv_warpReducePKfS0_S0_Pfii)
        .other          _Z13mv_warpReducePKfS0_S0_Pfii,@"STO_CUDA_ENTRY STV_DEFAULT"
_Z13mv_warpReducePKfS0_S0_Pfii:
.text._Z13mv_warpReducePKfS0_S0_Pfii:
[----:B------:R-:W-:Y:S08]  /*0000*/  LDC R1, c[0x0][0x37c] ;  /* 0x0000df00ff017b82 */ /* 0x000ff00000000800 */
[----:B------:R-:W0:Y:S01]  /*0010*/  LDC R0, c[0x0][0x3a4] ;  /* 0x0000e900ff007b82 */ /* 0x000e220000000800 */
[----:B------:R-:W1:Y:S07]  /*0020*/  S2R R6, SR_TID.X ;  /* 0x0000000000067919 */ /* 0x000e6e0000002100 */
[----:B------:R-:W2:Y:S08]  /*0030*/  S2UR UR4, SR_CTAID.X ;  /* 0x00000000000479c3 */ /* 0x000eb00000002500 */
[----:B------:R-:W2:Y:S01]  /*0040*/  LDC R3, c[0x0][0x360] ;  /* 0x0000d800ff037b82 */ /* 0x000ea20000000800 */
[----:B0-----:R-:W-:-:S05]  /*0050*/  VIADD R11, R0, 0x1f ;  /* 0x0000001f000b7836 */ /* 0x001fca0000000000 */
[----:B------:R-:W-:-:S04]  /*0060*/  SHF.R.S32.HI R2, RZ, 0x1f, R11 ;  /* 0x0000001fff027819 */ /* 0x000fc8000001140b */
[----:B------:R-:W-:Y:S02]  /*0070*/  LEA.HI R11, R2, R11, RZ, 0x5 ;  /* 0x0000000b020b7211 */ /* 0x000fe400078f28ff */
[----:B-1----:R-:W-:Y:S02]  /*0080*/  ISETP.GT.U32.AND P0, PT, R6, 0x3f, PT ;  /* 0x0000003f0600780c */ /* 0x002fe40003f04070 */
[----:B------:R-:W-:Y:S01]  /*0090*/  LOP3.LUT R2, R11, 0xffffffe0, RZ, 0xc0, !PT ;  /* 0xffffffe00b027812 */ /* 0x000fe200078ec0ff */
[----:B--2---:R-:W-:-:S03]  /*00a0*/  IMAD R3, R3, UR4, RZ ;  /* 0x0000000403037c24 */ /* 0x004fc6000f8e02ff */
[----:B------:R-:W-:Y:S01]  /*00b0*/  IABS R13, R2 ;  /* 0x00000002000d7213 */ /* 0x000fe20000000000 */
[----:B------:R-:W0:Y:S01]  /*00c0*/  LDCU UR4, c[0x0][0x3a0] ;  /* 0x00007400ff0477ac */ /* 0x000e220008000800 */
[----:B------:R-:W-:Y:S02]  /*00d0*/  IMAD.IADD R7, R3, 0x1, R6 ;  /* 0x0000000103077824 */ /* 0x000fe400078e0206 */
[----:B------:R-:W1:Y:S08]  /*00e0*/  I2F.RP R8, R13 ;  /* 0x0000000d00087306 */ /* 0x000e700000209400 */
[----:B-1----:R-:W1:Y:S02]  /*00f0*/  MUFU.RCP R8, R8 ;  /* 0x0000000800087308 */ /* 0x002e640000001000 */
[----:B-1----:R-:W-:Y:S01]  /*0100*/  VIADD R4, R8, 0xffffffe ;  /* 0x0ffffffe08047836 */ /* 0x002fe20000000000 */
[----:B------:R-:W-:-:S05]  /*0110*/  IABS R8, R7 ;  /* 0x0000000700087213 */ /* 0x000fca0000000000 */
[----:B------:R1:W2:Y:S02]  /*0120*/  F2I.FTZ.U32.TRUNC.NTZ R5, R4 ;  /* 0x0000000400057305 */ /* 0x0002a4000021f000 */
[----:B-1----:R-:W-:Y:S01]  /*0130*/  IMAD.MOV.U32 R4, RZ, RZ, RZ ;  /* 0x000000ffff047224 */ /* 0x002fe200078e00ff */
[----:B--2---:R-:W-:-:S05]  /*0140*/  IADD3 R10, PT, PT, RZ, -R5, RZ ;  /* 0x80000005ff0a7210 */ /* 0x004fca0007ffe0ff */
[----:B------:R-:W-:Y:S01]  /*0150*/  IMAD R9, R10, R13, RZ ;  /* 0x0000000d0a097224 */ /* 0x000fe200078e02ff */
[----:B------:R-:W-:-:S03]  /*0160*/  IABS R10, R2 ;  /* 0x00000002000a7213 */ /* 0x000fc60000000000 */
[----:B------:R-:W-:Y:S01]  /*0170*/  IMAD.HI.U32 R5, R5, R9, R4 ;  /* 0x0000000905057227 */ /* 0x000fe200078e0004 */
[----:B------:R-:W-:Y:S01]  /*0180*/  IADD3 R4, PT, PT, RZ, -R10, RZ ;  /* 0x8000000aff047210 */ /* 0x000fe20007ffe0ff */
[----:B------:R-:W1:Y:S04]  /*0190*/  @!P0 S2R R9, SR_CgaCtaId ;  /* 0x0000000000098919 */ /* 0x000e680000008800 */
[----:B------:R-:W-:-:S04]  /*01a0*/  IMAD.HI.U32 R5, R5, R8, RZ ;  /* 0x0000000805057227 */ /* 0x000fc800078e00ff */
[----:B------:R-:W-:Y:S01]  /*01b0*/  IMAD R4, R5, R4, R8 ;  /* 0x0000000405047224 */ /* 0x000fe200078e0208 */
[----:B------:R-:W-:-:S04]  /*01c0*/  @!P0 MOV R8, 0x400 ;  /* 0x0000040000088802 */ /* 0x000fc80000000f00 */
[----:B------:R-:W-:-:S13]  /*01d0*/  ISETP.GT.U32.AND P3, PT, R13, R4, PT ;  /* 0x000000040d00720c */ /* 0x000fda0003f64070 */
[----:B------:R-:W-:Y:S02]  /*01e0*/  @!P3 IMAD.IADD R4, R4, 0x1, -R13 ;  /* 0x000000010404b824 */ /* 0x000fe400078e0a0d */
[----:B------:R-:W-:-:S03]  /*01f0*/  @!P3 VIADD R5, R5, 0x1 ;  /* 0x000000010505b836 */ /* 0x000fc60000000000 */
[----:B------:R-:W-:Y:S02]  /*0200*/  ISETP.GE.U32.AND P2, PT, R4, R13, PT ;  /* 0x0000000d0400720c */ /* 0x000fe40003f46070 */
[----:B------:R-:W-:Y:S02]  /*0210*/  LOP3.LUT R4, R7, 0xffffffe0, R11, 0x78, !PT ;  /* 0xffffffe007047812 */ /* 0x000fe400078e780b */
[----:B-1----:R-:W-:Y:S02]  /*0220*/  @!P0 LEA R9, R9, R8, 0x18 ;  /* 0x0000000809098211 */ /* 0x002fe400078ec0ff */
[----:B------:R-:W-:Y:S02]  /*0230*/  ISETP.GE.AND P1, PT, R4, RZ, PT ;  /* 0x000000ff0400720c */ /* 0x000fe40003f26270 */
[----:B------:R-:W-:-:S05]  /*0240*/  @!P0 LEA R9, R6, R9, 0x2 ;  /* 0x0000000906098211 */ /* 0x000fca00078e10ff */
[----:B------:R-:W-:Y:S01]  /*0250*/  @P2 IADD3 R5, PT, PT, R5, 0x1, RZ ;  /* 0x0000000105052810 */ /* 0x000fe20007ffe0ff */
[----:B------:R1:W-:Y:S01]  /*0260*/  @!P0 STS [R9], RZ ;  /* 0x000000ff09008388 */ /* 0x0003e20000000800 */
[----:B------:R-:W-:-:S03]  /*0270*/  ISETP.NE.AND P2, PT, R2, RZ, PT ;  /* 0x000000ff0200720c */ /* 0x000fc60003f45270 */
[----:B------:R-:W-:Y:S01]  /*0280*/  IMAD.MOV.U32 R4, RZ, RZ, R5 ;  /* 0x000000ffff047224 */ /* 0x000fe200078e0005 */
[----:B------:R-:W-:-:S03]  /*0290*/  LOP3.LUT R5, RZ, R2, RZ, 0x33, !PT ;  /* 0x00000002ff057212 */ /* 0x000fc600078e33ff */
[----:B------:R-:W-:-:S05]  /*02a0*/  @!P1 IMAD.MOV R4, RZ, RZ, -R4 ;  /* 0x000000ffff049224 */ /* 0x000fca00078e0a04 */
[----:B------:R-:W-:-:S04]  /*02b0*/  SEL R4, R5, R4, !P2 ;  /* 0x0000000405047207 */ /* 0x000fc80005000000 */
[----:B0-----:R-:W-:-:S13]  /*02c0*/  ISETP.GE.AND P1, PT, R4, UR4, PT ;  /* 0x0000000404007c0c */ /* 0x001fda000bf26270 */
[----:B-1----:R-:W-:Y:S05]  /*02d0*/  @P1 EXIT ;  /* 0x000000000000194d */ /* 0x002fea0003800000 */
[----:B------:R-:W0:Y:S01]  /*02e0*/  LDC.64 R12, c[0x0][0x388] ;  /* 0x0000e200ff0c7b82 */ /* 0x000e220000000a00 */
[----:B------:R-:W1:Y:S01]  /*02f0*/  LDCU.64 UR6, c[0x0][0x358] ;  /* 0x00006b00ff0677ac */ /* 0x000e620008000a00 */
[----:B------:R-:W-:-:S04]  /*0300*/  IMAD.MOV R6, RZ, RZ, -R4 ;  /* 0x000000ffff067224 */ /* 0x000fc800078e0a04 */
[----:B------:R-:W-:Y:S02]  /*0310*/  IMAD R7, R2, R6, R7 ;  /* 0x0000000602077224 */ /* 0x000fe400078e0207 */
[----:B------:R-:W2:Y:S02]  /*0320*/  LDC.64 R8, c[0x0][0x380] ;  /* 0x0000e000ff087b82 */ /* 0x000ea40000000a00 */
[----:B------:R-:W-:Y:S02]  /*0330*/  IMAD R15, R4, R0, R7 ;  /* 0x00000000040f7224 */ /* 0x000fe400078e0207 */
[----:B0-----:R-:W-:-:S06]  /*0340*/  IMAD.WIDE R12, R7, 0x4, R12 ;  /* 0x00000004070c7825 */ /* 0x001fcc00078e020c */
[----:B-1----:R0:W3:Y:S01]  /*0350*/  LDG.E.CONSTANT R13, desc[UR6][R12.64] ;  /* 0x000000060c0d7981 */ /* 0x0020e2000c1e9900 */
[----:B--2---:R-:W-:-:S05]  /*0360*/  IMAD.WIDE R8, R15, 0x4, R8 ;  /* 0x000000040f087825 */ /* 0x004fca00078e0208 */
[----:B------:R-:W3:Y:S01]  /*0370*/  LDG.E.CONSTANT R0, desc[UR6][R8.64] ;  /* 0x0000000608007981 */ /* 0x000ee2000c1e9900 */
[----:B------:R-:W-:-:S04]  /*0380*/  SHF.R.S32.HI R11, RZ, 0x5, R11 ;  /* 0x00000005ff0b7819 */ /* 0x000fc8000001140b */
[----:B------:R-:W-:Y:S01]  /*0390*/  IABS R10, R11 ;  /* 0x0000000b000a7213 */ /* 0x000fe20000000000 */
[----:B------:R-:W1:Y:S08]  /*03a0*/  I2F.U32.RP R16, R2 ;  /* 0x0000000200107306 */ /* 0x000e700000209000 */
[----:B-1----:R-:W0:Y:S01]  /*03b0*/  MUFU.RCP R16, R16 ;  /* 0x0000001000107308 */ /* 0x002e220000001000 */
[----:B------:R-:W-:Y:S01]  /*03c0*/  IADD3 R18, PT, PT, RZ, -R2, RZ ;  /* 0x80000002ff127210 */ /* 0x000fe20007ffe0ff */
[----:B0-----:R-:W-:Y:S01]  /*03d0*/  VIADD R12, R16, 0xffffffe ;  /* 0x0ffffffe100c7836 */ /* 0x001fe20000000000 */
[----:B------:R-:W-:Y:S01]  /*03e0*/  ISETP.NE.AND P3, PT, R11, RZ, PT ;  /* 0x000000ff0b00720c */ /* 0x000fe20003f65270 */
[----:B------:R-:W-:Y:S01]  /*03f0*/  BSSY.RECONVERGENT B0, `(.L_x_0) ;  /* 0x0000049000007945 */ /* 0x000fe20003800200 */
[----:B---3--:R-:W-:Y:S01]  /*0400*/  FFMA R6, R0, R13, RZ ;  /* 0x0000000d00067223 */ /* 0x008fe200000000ff */
[----:B------:R-:W-:-:S04]  /*0410*/  IMAD.MOV.U32 R0, RZ, RZ, R10 ;  /* 0x000000ffff007224 */ /* 0x000fc800078e000a */
[----:B------:R-:W0:Y:S01]  /*0420*/  SHFL.DOWN PT, R15, R6, 0x10, 0x1f ;  /* 0x0a001f00060f7f89 */ /* 0x000e2200000e0000 */
[----:B------:R-:W1:Y:S08]  /*0430*/  I2F.RP R10, R0 ;  /* 0x00000000000a7306 */ /* 0x000e700000209400 */
[----:B-1----:R-:W1:Y:S01]  /*0440*/  MUFU.RCP R10, R10 ;  /* 0x0000000a000a7308 */ /* 0x002e620000001000 */
[----:B0-----:R-:W-:-:S05]  /*0450*/  FADD R17, R6, R15 ;  /* 0x0000000f06117221 */ /* 0x001fca0000000000 */
[----:B------:R-:W0:Y:S01]  /*0460*/  SHFL.DOWN PT, R14, R17, 0x8, 0x1f ;  /* 0x09001f00110e7f89 */ /* 0x000e2200000e0000 */
[----:B-1----:R-:W-:-:S04]  /*0470*/  IADD3 R8, PT, PT, R10, 0xffffffe, RZ ;  /* 0x0ffffffe0a087810 */ /* 0x002fc80007ffe0ff */
[----:B------:R-:W1:Y:S01]  /*0480*/  F2I.FTZ.U32.TRUNC.NTZ R9, R8 ;  /* 0x0000000800097305 */ /* 0x000e62000021f000 */
[----:B------:R-:W-:-:S04]  /*0490*/  SHF.R.S32.HI R6, RZ, 0x1f, R7 ;  /* 0x0000001fff067819 */ /* 0x000fc80000011407 */
[----:B------:R-:W-:-:S03]  /*04a0*/  LEA.HI R6, R6, R7, RZ, 0x5 ;  /* 0x0000000706067211 */ /* 0x000fc600078f28ff */
[----:B------:R2:W3:Y:S01]  /*04b0*/  F2I.FTZ.U32.TRUNC.NTZ R13, R12 ;  /* 0x0000000c000d7305 */ /* 0x0004e2000021f000 */
[----:B------:R-:W-:Y:S01]  /*04c0*/  SHF.R.S32.HI R10, RZ, 0x5, R6 ;  /* 0x00000005ff0a7819 */ /* 0x000fe20000011406 */
[----:B0-----:R-:W-:Y:S01]  /*04d0*/  FADD R14, R17, R14 ;  /* 0x0000000e110e7221 */ /* 0x001fe20000000000 */
[----:B-1----:R-:W-:Y:S02]  /*04e0*/  IMAD.MOV R19, RZ, RZ, -R9 ;  /* 0x000000ffff137224 */ /* 0x002fe400078e0a09 */
[----:B------:R-:W-:Y:S01]  /*04f0*/  IABS R16, R10 ;  /* 0x0000000a00107213 */ /* 0x000fe20000000000 */
[----:B------:R-:W-:Y:S01]  /*0500*/  IMAD.MOV.U32 R8, RZ, RZ, RZ ;  /* 0x000000ffff087224 */ /* 0x000fe200078e00ff */
[----:B------:R-:W0:Y:S01]  /*0510*/  SHFL.DOWN PT, R15, R14, 0x4, 0x1f ;  /* 0x08801f000e0f7f89 */ /* 0x000e2200000e0000 */
[----:B------:R-:W-:Y:S01]  /*0520*/  IMAD R17, R19, R0, RZ ;  /* 0x0000000013117224 */ /* 0x000fe200078e02ff */
[----:B------:R-:W-:Y:S01]  /*0530*/  IABS R19, R11 ;  /* 0x0000000b00137213 */ /* 0x000fe20000000000 */
[----:B--2---:R-:W-:-:S02]  /*0540*/  HFMA2 R12, -RZ, RZ, 0, 0 ;  /* 0x00000000ff0c7431 */ /* 0x004fc400000001ff */
[----:B------:R-:W-:Y:S01]  /*0550*/  IMAD.HI.U32 R8, R9, R17, R8 ;  /* 0x0000001109087227 */ /* 0x000fe200078e0008 */
[----:B------:R-:W-:-:S03]  /*0560*/  IADD3 R19, PT, PT, RZ, -R19, RZ ;  /* 0x80000013ff137210 */ /* 0x000fc60007ffe0ff */
[----:B------:R-:W-:Y:S02]  /*0570*/  IMAD.MOV.U32 R9, RZ, RZ, R18 ;  /* 0x000000ffff097224 */ /* 0x000fe400078e0012 */
[----:B------:R-:W-:Y:S02]  /*0580*/  IMAD.MOV.U32 R17, RZ, RZ, R16 ;  /* 0x000000ffff117224 */ /* 0x000fe400078e0010 */
[----:B---3--:R-:W-:Y:S02]  /*0590*/  IMAD R9, R9, R13, RZ ;  /* 0x0000000d09097224 */ /* 0x008fe400078e02ff */
[----:B------:R-:W-:Y:S02]  /*05a0*/  IMAD.MOV.U32 R16, RZ, RZ, R19 ;  /* 0x000000ffff107224 */ /* 0x000fe400078e0013 */
[----:B------:R-:W-:-:S04]  /*05b0*/  IMAD.HI.U32 R8, R8, R17, RZ ;  /* 0x0000001108087227 */ /* 0x000fc800078e00ff */
[----:B------:R-:W-:-:S04]  /*05c0*/  IMAD.HI.U32 R12, R13, R9, R12 ;  /* 0x000000090d0c7227 */ /* 0x000fc800078e000c */
[----:B------:R-:W-:Y:S02]  /*05d0*/  IMAD R13, R8, R16, R17 ;  /* 0x00000010080d7224 */ /* 0x000fe400078e0211 */
[----:B0-----:R-:W-:Y:S01]  /*05e0*/  FADD R15, R14, R15 ;  /* 0x0000000f0e0f7221 */ /* 0x001fe20000000000 */
[----:B------:R-:W-:Y:S02]  /*05f0*/  IMAD.HI.U32 R12, R12, R3, RZ ;  /* 0x000000030c0c7227 */ /* 0x000fe400078e00ff */
[----:B------:R-:W-:Y:S02]  /*0600*/  ISETP.GT.U32.AND P0, PT, R0, R13, PT ;  /* 0x0000000d0000720c */ /* 0x000fe40003f04070 */
[----:B------:R-:W-:Y:S01]  /*0610*/  IMAD.MOV R9, RZ, RZ, -R12 ;  /* 0x000000ffff097224 */ /* 0x000fe200078e0a0c */
[----:B------:R-:W0:Y:S03]  /*0620*/  SHFL.DOWN PT, R8, R15, 0x2, 0x1f ;  /* 0x08401f000f087f89 */ /* 0x000e2600000e0000 */
[----:B------:R-:W-:-:S05]  /*0630*/  IMAD R9, R2, R9, R3 ;  /* 0x0000000902097224 */ /* 0x000fca00078e0203 */
[----:B------:R-:W-:Y:S02]  /*0640*/  ISETP.GE.U32.AND P1, PT, R9, R2, PT ;  /* 0x000000020900720c */ /* 0x000fe40003f26070 */
[----:B------:R-:W-:-:S05]  /*0650*/  @!P0 IMAD.IADD R13, R13, 0x1, -R0 ;  /* 0x000000010d0d8824 */ /* 0x000fca00078e0a00 */
[----:B------:R-:W-:Y:S02]  /*0660*/  ISETP.GT.U32.AND P0, PT, R0, R13, PT ;  /* 0x0000000d0000720c */ /* 0x000fe40003f04070 */
[----:B------:R-:W-:-:S04]  /*0670*/  ISETP.GE.AND P2, PT, R10, RZ, PT ;  /* 0x000000ff0a00720c */ /* 0x000fc80003f46270 */
[----:B------:R-:W-:Y:S01]  /*0680*/  @P1 IADD3 R9, PT, PT, -R2, R9, RZ ;  /* 0x0000000902091210 */ /* 0x000fe20007ffe1ff */
[----:B0-----:R-:W-:-:S06]  /*0690*/  FADD R10, R15, R8 ;  /* 0x000000080f0a7221 */ /* 0x001fcc0000000000 */
[----:B------:R-:W-:Y:S01]  /*06a0*/  @!P0 IMAD.IADD R13, R13, 0x1, -R0 ;  /* 0x000000010d0d8824 */ /* 0x000fe200078e0a00 */
[----:B------:R-:W-:Y:S01]  /*06b0*/  ISETP.GE.U32.AND P0, PT, R9, R2, PT ;  /* 0x000000020900720c */ /* 0x000fe20003f06070 */
[----:B------:R-:W0:Y:S01]  /*06c0*/  SHFL.DOWN PT, R15, R10, 0x1, 0x1f ;  /* 0x08201f000a0f7f89 */ /* 0x000e2200000e0000 */
[----:B------:R-:W-:Y:S02]  /*06d0*/  LOP3.LUT R6, R6, 0xffffffe0, RZ, 0xc0, !PT ;  /* 0xffffffe006067812 */ /* 0x000fe400078ec0ff */
[----:B------:R-:W-:-:S03]  /*06e0*/  @P1 IADD3 R12, PT, PT, R12, 0x1, RZ ;  /* 0x000000010c0c1810 */ /* 0x000fc60007ffe0ff */
[----:B------:R-:W-:Y:S02]  /*06f0*/  IMAD.IADD R6, R7, 0x1, -R6 ;  /* 0x0000000107067824 */ /* 0x000fe400078e0a06 */
[----:B------:R-:W-:-:S04]  /*0700*/  IMAD R8, R11, R4, RZ ;  /* 0x000000040b087224 */ /* 0x000fc800078e02ff */
[----:B------:R-:W-:Y:S02]  /*0710*/  @P0 IADD3 R12, PT, PT, R12, 0x1, RZ ;  /* 0x000000010c0c0810 */ /* 0x000fe40007ffe0ff */
[----:B------:R-:W-:Y:S01]  /*0720*/  ISETP.NE.AND P0, PT, R6, RZ, PT ;  /* 0x000000ff0600720c */ /* 0x000fe20003f05270 */
[----:B------:R-:W-:Y:S02]  /*0730*/  IMAD R8, R8, -0x20, R3 ;  /* 0xffffffe008087824 */ /* 0x000fe400078e0203 */
[----:B------:R-:W-:Y:S01]  /*0740*/  @!P2 IMAD.MOV R13, RZ, RZ, -R13 ;  /* 0x000000ffff0da224 */ /* 0x000fe200078e0a0d */
[----:B------:R-:W-:Y:S02]  /*0750*/  ISETP.NE.U32.AND P2, PT, R2, RZ, PT ;  /* 0x000000ff0200720c */ /* 0x000fe40003f45070 */
[----:B------:R-:W-:Y:S02]  /*0760*/  IADD3 R0, PT, PT, R8, 0x1f, RZ ;  /* 0x0000001f08007810 */ /* 0x000fe40007ffe0ff */
[----:B------:R-:W-:-:S02]  /*0770*/  SEL R5, R5, R12, !P2 ;  /* 0x0000000c05057207 */ /* 0x000fc40005000000 */
[----:B------:R-:W-:Y:S02]  /*0780*/  SHF.R.U32.HI R0, RZ, 0x5, R0 ;  /* 0x00000005ff007819 */ /* 0x000fe40000011600 */
[----:B------:R-:W-:Y:S01]  /*0790*/  @!P3 LOP3.LUT R13, RZ, R11, RZ, 0x33, !PT ;  /* 0x0000000bff0db212 */ /* 0x000fe200078e33ff */
[----:B0-----:R-:W-:Y:S01]  /*07a0*/  FADD R15, R10, R15 ;  /* 0x0000000f0a0f7221 */ /* 0x001fe20000000000 */
[----:B------:R-:W-:Y:S02]  /*07b0*/  IMAD.IADD R5, R4, 0x1, -R5 ;  /* 0x0000000104057824 */ /* 0x000fe400078e0a05 */
[C---:B------:R-:W-:Y:S02]  /*07c0*/  ISETP.NE.AND P1, PT, R13.reuse, R0, PT ;  /* 0x000000000d00720c */ /* 0x040fe40003f25270 */
[----:B------:R-:W-:Y:S01]  /*07d0*/  ISETP.NE.AND P3, PT, R13, RZ, PT ;  /* 0x000000ff0d00720c */ /* 0x000fe20003f65270 */
[----:B------:R-:W-:-:S12]  /*07e0*/  @P0 BRA `(.L_x_1) ;  /* 0x0000000000240947 */ /* 0x000fd80003800000 */
[----:B------:R-:W0:Y:S01]  /*07f0*/  S2UR UR5, SR_CgaCtaId ;  /* 0x00000000000579c3 */ /* 0x000e220000008800 */
[----:B------:R-:W-:Y:S01]  /*0800*/  LEA.HI R0, R13, R13, RZ, 0x5 ;  /* 0x0000000d0d007211 */ /* 0x000fe200078f28ff */
[----:B------:R-:W-:-:S03]  /*0810*/  UMOV UR4, 0x400 ;  /* 0x0000040000047882 */ /* 0x000fc60000000000 */
[----:B------:R-:W-:-:S04]  /*0820*/  LOP3.LUT R0, R0, 0x3fffffe0, RZ, 0xc0, !PT ;  /* 0x3fffffe000007812 */ /* 0x000fc800078ec0ff */
[----:B------:R-:W-:-:S05]  /*0830*/  IADD3 R0, PT, PT, R13, -R0, RZ ;  /* 0x800000000d007210 */ /* 0x000fca0007ffe0ff */
[----:B------:R-:W-:Y:S01]  /*0840*/  IMAD R0, R5, 0x20, R0 ;  /* 0x0000002005007824 */ /* 0x000fe200078e0200 */
[----:B0-----:R-:W-:-:S06]  /*0850*/  ULEA UR4, UR5, UR4, 0x18 ;  /* 0x0000000405047291 */ /* 0x001fcc000f8ec0ff */
[----:B------:R-:W-:-:S05]  /*0860*/  LEA R0, R0, UR4, 0x2 ;  /* 0x0000000400007c11 */ /* 0x000fca000f8e10ff */
[----:B------:R0:W-:Y:S02]  /*0870*/  STS [R0], R15 ;  /* 0x0000000f00007388 */ /* 0x0001e40000000800 */
.L_x_1:
[----:B------:R-:W-:Y:S05]  /*0880*/  BSYNC.RECONVERGENT B0 ;  /* 0x0000000000007941 */ /* 0x000fea0003800200 */
.L_x_0:
[----:B------:R-:W-:Y:S06]  /*0890*/  BAR.SYNC.DEFER_BLOCKING 0x0 ;  /* 0x0000000000007b1d */ /* 0x000fec0000010000 */
[----:B------:R-:W-:Y:S05]  /*08a0*/  @P1 EXIT P3 ;  /* 0x000000000000194d */ /* 0x000fea0001800000 */
[----:B------:R-:W1:Y:S01]  /*08b0*/  S2UR UR5, SR_CgaCtaId ;  /* 0x00000000000579c3 */ /* 0x000e620000008800 */
[----:B------:R-:W-:Y:S01]  /*08c0*/  UMOV UR4, 0x400 ;  /* 0x0000040000047882 */ /* 0x000fe20000000000 */
[----:B0-----:R-:W-:Y:S01]  /*08d0*/  LEA R0, R5, R6, 0x5 ;  /* 0x0000000605007211 */ /* 0x001fe200078e28ff */
[----:B------:R-:W-:Y:S01]  /*08e0*/  BSSY.RECONVERGENT B0, `(.L_x_2) ;  /* 0x0000016000007945 */ /* 0x000fe20003800200 */
[----:B------:R-:W-:Y:S01]  /*08f0*/  ISETP.GE.AND P1, PT, R6, R11, PT ;  /* 0x0000000b0600720c */ /* 0x000fe20003f26270 */
[----:B-1----:R-:W-:-:S06]  /*0900*/  ULEA UR4, UR5, UR4, 0x18 ;  /* 0x0000000405047291 */ /* 0x002fcc000f8ec0ff */
[----:B------:R-:W-:Y:S02]  /*0910*/  LEA R2, R0, UR4, 0x2 ;  /* 0x0000000400027c11 */ /* 0x000fe4000f8e10ff */
[----:B------:R-:W-:Y:S02]  /*0920*/  FSEL R0, RZ, 1, P1 ;  /* 0x3f800000ff007808 */ /* 0x000fe40000800000 */
[----:B------:R-:W-:Y:S01]  /*0930*/  ISETP.NE.AND P1, PT, R7, RZ, PT ;  /* 0x000000ff0700720c */ /* 0x000fe20003f25270 */
[----:B------:R-:W0:Y:S02]  /*0940*/  LDS R3, [R2] ;  /* 0x0000000002037984 */ /* 0x000e240000000800 */
[----:B0-----:R-:W-:-:S05]  /*0950*/  FMUL R0, R0, R3 ;  /* 0x0000000300007220 */ /* 0x001fca0000400000 */
[----:B------:R-:W0:Y:S02]  /*0960*/  SHFL.DOWN PT, R3, R0, 0x10, 0x1f ;  /* 0x0a001f0000037f89 */ /* 0x000e2400000e0000 */
[----:B0-----:R-:W-:-:S05]  /*0970*/  FADD R5, R0, R3 ;  /* 0x0000000300057221 */ /* 0x001fca0000000000 */
[----:B------:R-:W0:Y:S02]  /*0980*/  SHFL.DOWN PT, R6, R5, 0x8, 0x1f ;  /* 0x09001f0005067f89 */ /* 0x000e2400000e0000 */
[----:B0-----:R-:W-:-:S05]  /*0990*/  FADD R8, R5, R6 ;  /* 0x0000000605087221 */ /* 0x001fca0000000000 */
[----:B------:R-:W0:Y:S02]  /*09a0*/  SHFL.DOWN PT, R3, R8, 0x4, 0x1f ;  /* 0x08801f0008037f89 */ /* 0x000e2400000e0000 */
[----:B0-----:R-:W-:Y:S02]  /*09b0*/  FADD R9, R8, R3 ;  /* 0x0000000308097221 */ /* 0x001fe40000000000 */
[----:B------:R-:W0:Y:S03]  /*09c0*/  LDC.64 R2, c[0x0][0x398] ;  /* 0x0000e600ff027b82 */ /* 0x000e260000000a00 */
[----:B------:R-:W1:Y:S02]  /*09d0*/  SHFL.DOWN PT, R6, R9, 0x2, 0x1f ;  /* 0x08401f0009067f89 */ /* 0x000e6400000e0000 */
[----:B-1----:R-:W-:Y:S01]  /*09e0*/  FADD R10, R9, R6 ;  /* 0x00000006090a7221 */ /* 0x002fe20000000000 */
[----:B0-----:R-:W-:-:S04]  /*09f0*/  IMAD.WIDE R6, R4, 0x4, R2 ;  /* 0x0000000404067825 */ /* 0x001fc800078e0202 */
[----:B------:R-:W0:Y:S02]  /*0a00*/  SHFL.DOWN PT, R11, R10, 0x1, 0x1f ;  /* 0x08201f000a0b7f89 */ /* 0x000e2400000e0000 */
[----:B0-----:R-:W-:Y:S01]  /*0a10*/  FADD R11, R10, R11 ;  /* 0x0000000b0a0b7221 */ /* 0x001fe20000000000 */
[----:B------:R-:W-:Y:S06]  /*0a20*/  @P0 BRA `(.L_x_3) ;  /* 0x0000000000040947 */ /* 0x000fec0003800000 */
[----:B------:R0:W-:Y:S02]  /*0a30*/  REDG.E.ADD.F32.FTZ.RN.STRONG.GPU desc[UR6][R6.64], R11 ;  /* 0x0000000b060079a6 */ /* 0x0001e4000c12f306 */
.L_x_3:
[----:B------:R-:W-:Y:S05]  /*0a40*/  BSYNC.RECONVERGENT B0 ;  /* 0x0000000000007941 */ /* 0x000fea0003800200 */
.L_x_2:
[----:B------:R-:W-:Y:S05]  /*0a50*/  @P1 EXIT ;  /* 0x000000000000194d */ /* 0x000fea0003800000 */
[----:B------:R-:W1:Y:S02]  /*0a60*/  LDC.64 R2, c[0x0][0x390] ;  /* 0x0000e400ff027b82 */ /* 0x000e640000000a00 */
[----:B-1----:R-:W-:-:S06]  /*0a70*/  IMAD.WIDE R4, R4, 0x4, R2 ;  /* 0x0000000404047825 */ /* 0x002fcc00078e0202 */
[----:B------:R-:W2:Y:S04]  /*0a80*/  LDG.E.CONSTANT R5, desc[UR6][R4.64] ;  /* 0x0000000604057981 */ /* 0x000ea8000c1e9900 */
[----:B--2---:R-:W-:Y:S01]  /*0a90*/  REDG.E.ADD.F32.FTZ.RN.STRONG.GPU desc[UR6][R6.64], R5 ;  /* 0x00000005060079a6 */ /* 0x004fe2000c12f306 */
[----:B------:R-:W-:Y:S05]  /*0aa0*/  EXIT ;  /* 0x000000000000794d */ /* 0x000fea0003800000 */
.L_x_4:
[----:B------:R-:W-:-:S00]  /*0ab0*/  BRA `(.L_x_4) ;  /* 0xfffffffc00fc7947 */ /* 0x000fc0000383ffff */
[----:B------:R-:W-:-:S00]  /*0ac0*/  NOP ;  /* 0x0000000000007918 */ /* 0x000fc00000000000 */
        /* <DEDUP_REMOVED lines=11> */
.L_x_109:


//--------------------- .text._Z31mv_warpReduceNoRollOverGranularPKfS0_S0_Pfii --------------------------
	.section	.text._Z31mv_warpReduceNoRollOverGranularPKfS0_S0_Pfii,"ax",@progbits
	.align	128
        .global         _Z31mv_warpReduceNoRollOverGranularPKfS0_S0_Pfii
        .type           _Z31mv_warpReduceNoRollOverGranularPKfS0_S0_Pfii,@function
        .size           _Z31mv_warpReduceNoRollOverGranularPKfS0_S0_Pfii,(.L_x_110 - _Z31mv_warpReduceNoRollOverGranularPKfS0_S0_Pfii)
        .other          _Z31mv_warpReduceNoRollOverGranularPKfS0_S0_Pfii,@"STO_CUDA_ENTRY STV_DEFAULT"
_Z31mv_warpReduceNoRollOverGranularPKfS0_S0_Pfii:
.text._Z31mv_warpReduceNoRollOverGranularPKfS0_S0_Pfii:
[----:B------:R-:W-:Y:S08]  /*0000*/  LDC R1, c[0x0][0x37c] ;  /* 0x0000df00ff017b82 */ /* 0x000ff00000000800 */
[----:B------:R-:W0:Y:S01]  /*0010*/  LDC R2, c[0x0][0x360] ;  /* 0x0000d800ff027b82 */ /* 0x000e220000000800 */
[----:B------:R-:W1:Y:S07]  /*0020*/  S2R R11, SR_TID.X ;  /* 0x00000000000b7919 */ /* 0x000e6e0000002100 */
[----:B------:R-:W2:Y:S08]  /*0030*/  LDC R3, c[0x0][0x3a4] ;  /* 0x0000e900ff037b82 */ /* 0x000eb00000000800 */
[----:B------:R-:W1:Y:S01]  /*0040*/  S2UR UR4, SR_CTAID.X ;  /* 0x00000000000479c3 */ /* 0x000e620000002500 */
[----:B0-----:R-:W0:Y:S01]  /*0050*/  I2F.U32.RP R0, R2 ;  /* 0x0000000200007306 */ /* 0x001e220000209000 */
[----:B------:R-:W-:-:S07]  /*0060*/  ISETP.NE.U32.AND P2, PT, R2, RZ, PT ;  /* 0x000000ff0200720c */ /* 0x000fce0003f45070 */
[----:B0-----:R-:W0:Y:S01]  /*0070*/  MUFU.RCP R0, R0 ;  /* 0x0000000000007308 */ /* 0x001e220000001000 */
[----:B-1----:R-:W-:-:S05]  /*0080*/  IMAD R10, R2, UR4, R11 ;  /* 0x00000004020a7c24 */ /* 0x002fca000f8e020b */
[----:B------:R-:W-:Y:S02]  /*0090*/  IABS R11, R10 ;  /* 0x0000000a000b7213 */ /* 0x000fe40000000000 */
[----:B0-----:R-:W-:-:S04]  /*00a0*/  IADD3 R4, PT, PT, R0, 0xffffffe, RZ ;  /* 0x0ffffffe00047810 */ /* 0x001fc80007ffe0ff */
[----:B------:R0:W1:Y:S02]  /*00b0*/  F2I.FTZ.U32.TRUNC.NTZ R5, R4 ;  /* 0x0000000400057305 */ /* 0x000064000021f000 */
[----:B0-----:R-:W-:Y:S01]  /*00c0*/  IMAD.MOV.U32 R4, RZ, RZ, RZ ;  /* 0x000000ffff047224 */ /* 0x001fe200078e00ff */
[----:B-1----:R-:W-:-:S05]  /*00d0*/  IADD3 R7, PT, PT, RZ, -R5, RZ ;  /* 0x80000005ff077210 */ /* 0x002fca0007ffe0ff */
[----:B------:R-:W-:-:S04]  /*00e0*/  IMAD R7, R7, R2, RZ ;  /* 0x0000000207077224 */ /* 0x000fc800078e02ff */
[----:B------:R-:W-:Y:S01]  /*00f0*/  IMAD.HI.U32 R6, R5, R7, R4 ;  /* 0x0000000705067227 */ /* 0x000fe200078e0004 */
[----:B--2---:R-:W-:-:S05]  /*0100*/  IADD3 R5, PT, PT, R2, -0x1, R3 ;  /* 0xffffffff02057810 */ /* 0x004fca0007ffe003 */
[----:B------:R-:W-:-:S05]  /*0110*/  IMAD.HI.U32 R3, R6, R5, RZ ;  /* 0x0000000506037227 */ /* 0x000fca00078e00ff */
[----:B------:R-:W-:-:S05]  /*0120*/  IADD3 R0, PT, PT, -R3, RZ, RZ ;  /* 0x000000ff03007210 */ /* 0x000fca0007ffe1ff */
[----:B------:R-:W-:-:S05]  /*0130*/  IMAD R5, R2, R0, R5 ;  /* 0x0000000002057224 */ /* 0x000fca00078e0205 */
[----:B------:R-:W-:-:S13]  /*0140*/  ISETP.GE.U32.AND P0, PT, R5, R2, PT ;  /* 0x000000020500720c */ /* 0x000fda0003f06070 */
[----:B------:R-:W-:Y:S01]  /*0150*/  @P0 IMAD.IADD R5, R5, 0x1, -R2 ;  /* 0x0000000105050824 */ /* 0x000fe200078e0a02 */
[----:B------:R-:W-:-:S04]  /*0160*/  @P0 IADD3 R3, PT, PT, R3, 0x1, RZ ;  /* 0x0000000103030810 */ /* 0x000fc80007ffe0ff */
[----:B------:R-:W-:-:S13]  /*0170*/  ISETP.GE.U32.AND P1, PT, R5, R2, PT ;  /* 0x000000020500720c */ /* 0x000fda0003f26070 */
[----:B------:R-:W-:Y:S01]  /*0180*/  @P1 VIADD R3, R3, 0x1 ;  /* 0x0000000103031836 */ /* 0x000fe20000000000 */
[----:B------:R-:W-:-:S04]  /*0190*/  @!P2 LOP3.LUT R3, RZ, R2, RZ, 0x33, !PT ;  /* 0x00000002ff03a212 */ /* 0x000fc800078e33ff */
[----:B------:R-:W0:Y:S01]  /*01a0*/  I2F.U32.RP R5, R3 ;  /* 0x0000000300057306 */ /* 0x000e220000209000 */
[C---:B------:R-:W-:Y:S01]  /*01b0*/  IMAD R0, R3.reuse, R2, RZ ;  /* 0x0000000203007224 */ /* 0x040fe200078e02ff */
[----:B------:R-:W-:-:S04]  /*01c0*/  ISETP.NE.U32.AND P2, PT, R3, RZ, PT ;  /* 0x000000ff0300720c */ /* 0x000fc80003f45070 */
[-C--:B------:R-:W-:Y:S02]  /*01d0*/  IABS R4, R0.reuse ;  /* 0x0000000000047213 */ /* 0x080fe40000000000 */
[----:B------:R-:W-:Y:S02]  /*01e0*/  IABS R12, R0 ;  /* 0x00000000000c7213 */ /* 0x000fe40000000000 */
[----:B------:R-:W1:Y:S08]  /*01f0*/  I2F.RP R9, R4 ;  /* 0x0000000400097306 */ /* 0x000e700000209400 */
[----:B0-----:R-:W0:Y:S08]  /*0200*/  MUFU.RCP R5, R5 ;  /* 0x0000000500057308 */ /* 0x001e300000001000 */
[----:B-1----:R-:W-:Y:S01]  /*0210*/  MUFU.RCP R9, R9 ;  /* 0x0000000900097308 */ /* 0x002fe20000001000 */
[----:B0-----:R-:W-:-:S07]  /*0220*/  IADD3 R8, PT, PT, R5, 0xffffffe, RZ ;  /* 0x0ffffffe05087810 */ /* 0x001fce0007ffe0ff */
[----:B------:R-:W0:Y:S02]  /*0230*/  F2I.FTZ.U32.TRUNC.NTZ R7, R8 ;  /* 0x0000000800077305 */ /* 0x000e24000021f000 */
[----:B0-----:R-:W-:-:S04]  /*0240*/  IMAD R6, R3, R7, RZ ;  /* 0x0000000703067224 */ /* 0x001fc800078e02ff */
[----:B------:R-:W-:Y:S02]  /*0250*/  IMAD.MOV R5, RZ, RZ, -R6 ;  /* 0x000000ffff057224 */ /* 0x000fe400078e0a06 */
[----:B------:R-:W-:-:S05]  /*0260*/  HFMA2 R6, -RZ, RZ, 0, 0 ;  /* 0x00000000ff067431 */ /* 0x000fca00000001ff */
[----:B------:R-:W-:-:S04]  /*0270*/  IMAD.HI.U32 R6, R7, R5, R6 ;  /* 0x0000000507067227 */ /* 0x000fc800078e0006 */
[----:B------:R-:W-:Y:S02]  /*0280*/  VIADD R7, R9, 0xffffffe ;  /* 0x0ffffffe09077836 */ /* 0x000fe40000000000 */
[----:B------:R-:W-:-:S04]  /*0290*/  IMAD.HI.U32 R5, R6, UR4, RZ ;  /* 0x0000000406057c27 */ /* 0x000fc8000f8e00ff */
[----:B------:R-:W0:Y:S01]  /*02a0*/  F2I.FTZ.U32.TRUNC.NTZ R7, R7 ;  /* 0x0000000700077305 */ /* 0x000e22000021f000 */
[----:B------:R-:W-:Y:S01]  /*02b0*/  IADD3 R8, PT, PT, -R5, RZ, RZ ;  /* 0x000000ff05087210 */ /* 0x000fe20007ffe1ff */
[----:B------:R-:W-:-:S04]  /*02c0*/  IMAD.MOV.U32 R6, RZ, RZ, RZ ;  /* 0x000000ffff067224 */ /* 0x000fc800078e00ff */
[----:B------:R-:W-:Y:S01]  /*02d0*/  IMAD R8, R3, R8, UR4 ;  /* 0x0000000403087e24 */ /* 0x000fe2000f8e0208 */
[----:B------:R-:W1:Y:S04]  /*02e0*/  LDCU UR4, c[0x0][0x3a0] ;  /* 0x00007400ff0477ac */ /* 0x000e680008000800 */
[----:B------:R-:W-:Y:S01]  /*02f0*/  ISETP.GE.U32.AND P0, PT, R8, R3, PT ;  /* 0x000000030800720c */ /* 0x000fe20003f06070 */
[----:B0-----:R-:W-:-:S04]  /*0300*/  IMAD.MOV R9, RZ, RZ, -R7 ;  /* 0x000000ffff097224 */ /* 0x001fc800078e0a07 */
[----:B------:R-:W-:-:S04]  /*0310*/  IMAD R9, R9, R4, RZ ;  /* 0x0000000409097224 */ /* 0x000fc800078e02ff */
[----:B------:R-:W-:-:S04]  /*0320*/  IMAD.HI.U32 R6, R7, R9, R6 ;  /* 0x0000000907067227 */ /* 0x000fc800078e0006 */
[----:B------:R-:W-:Y:S02]  /*0330*/  @P0 IADD3 R8, PT, PT, -R3, R8, RZ ;  /* 0x0000000803080210 */ /* 0x000fe40007ffe1ff */
[----:B------:R-:W-:Y:S01]  /*0340*/  MOV R9, R11 ;  /* 0x0000000b00097202 */ /* 0x000fe20000000f00 */
[----:B------:R-:W-:Y:S01]  /*0350*/  IMAD.MOV R7, RZ, RZ, -R12 ;  /* 0x000000ffff077224 */ /* 0x000fe200078e0a0c */
[----:B------:R-:W-:Y:S02]  /*0360*/  ISETP.GE.U32.AND P1, PT, R8, R3, PT ;  /* 0x000000030800720c */ /* 0x000fe40003f26070 */
[----:B------:R-:W-:Y:S01]  /*0370*/  @P0 IADD3 R5, PT, PT, R5, 0x1, RZ ;  /* 0x0000000105050810 */ /* 0x000fe20007ffe0ff */
[----:B------:R-:W-:-:S04]  /*0380*/  IMAD.HI.U32 R6, R6, R9, RZ ;  /* 0x0000000906067227 */ /* 0x000fc800078e00ff */
[----:B------:R-:W-:-:S05]  /*0390*/  IMAD R9, R6, R7, R9 ;  /* 0x0000000706097224 */ /* 0x000fca00078e0209 */
[----:B------:R-:W-:Y:S01]  /*03a0*/  ISETP.GT.U32.AND P0, PT, R4, R9, PT ;  /* 0x000000090400720c */ /* 0x000fe20003f04070 */
[----:B------:R-:W-:Y:S01]  /*03b0*/  @P1 VIADD R5, R5, 0x1 ;  /* 0x0000000105051836 */ /* 0x000fe20000000000 */
[----:B------:R-:W-:-:S04]  /*03c0*/  @!P2 LOP3.LUT R5, RZ, R3, RZ, 0x33, !PT ;  /* 0x00000003ff05a212 */ /* 0x000fc800078e33ff */
[----:B------:R-:W-:-:S04]  /*03d0*/  SHF.L.U32 R8, R5, 0x3, RZ ;  /* 0x0000000305087819 */ /* 0x000fc800000006ff */
[----:B-1----:R-:W-:-:S03]  /*03e0*/  ISETP.GT.AND P1, PT, R8, UR4, PT ;  /* 0x0000000408007c0c */ /* 0x002fc6000bf24270 */
[----:B------:R-:W-:-:S05]  /*03f0*/  @!P0 IMAD.IADD R9, R9, 0x1, -R4 ;  /* 0x0000000109098824 */ /* 0x000fca00078e0a04 */
[----:B------:R-:W-:-:S05]  /*0400*/  ISETP.GT.U32.AND P0, PT, R4, R9, PT ;  /* 0x000000090400720c */ /* 0x000fca0003f04070 */
[----:B------:R-:W-:Y:S08]  /*0410*/  @P1 EXIT ;  /* 0x000000000000194d */ /* 0x000ff00003800000 */
[----:B------:R-:W0:Y:S01]  /*0420*/  LDC.64 R6, c[0x0][0x388] ;  /* 0x0000e200ff067b82 */ /* 0x000e220000000a00 */
[----:B------:R-:W-:Y:S01]  /*0430*/  ISETP.GE.AND P1, PT, R10, RZ, PT ;  /* 0x000000ff0a00720c */ /* 0x000fe20003f26270 */
[----:B------:R-:W1:Y:S01]  /*0440*/  LDCU.64 UR6, c[0x0][0x358] ;  /* 0x00006b00ff0677ac */ /* 0x000e620008000a00 */
[----:B------:R-:W-:Y:S02]  /*0450*/  @!P0 IADD3 R9, PT, PT, R9, -R4, RZ ;  /* 0x8000000409098210 */ /* 0x000fe40007ffe0ff */
[----:B------:R-:W-:Y:S01]  /*0460*/  ISETP.NE.AND P0, PT, R0, RZ, PT ;  /* 0x000000ff0000720c */ /* 0x000fe20003f05270 */
[----:B------:R-:W2:Y:S01]  /*0470*/  LDCU UR8, c[0x0][0x3a4] ;  /* 0x00007480ff0877ac */ /* 0x000ea20008000800 */
[----:B------:R-:W-:Y:S01]  /*0480*/  SHF.R.U32.HI R14, RZ, 0x5, R2 ;  /* 0x00000005ff0e7819 */ /* 0x000fe20000011602 */
[----:B------:R-:W3:Y:S01]  /*0490*/  S2UR UR5, SR_CgaCtaId ;  /* 0x00000000000579c3 */ /* 0x000ee20000008800 */
[----:B------:R-:W-:Y:S01]  /*04a0*/  SHF.R.S32.HI R13, RZ, 0x1f, R10 ;  /* 0x0000001fff0d7819 */ /* 0x000fe2000001140a */
[----:B------:R-:W-:Y:S01]  /*04b0*/  UMOV UR4, 0x400 ;  /* 0x0000040000047882 */ /* 0x000fe20000000000 */
[----:B------:R-:W4:Y:S03]  /*04c0*/  LDCU UR9, c[0x0][0x3a0] ;  /* 0x00007400ff0977ac */ /* 0x000f260008000800 */
[----:B------:R-:W-:-:S04]  /*04d0*/  @!P1 IMAD.MOV R9, RZ, RZ, -R9 ;  /* 0x000000ffff099224 */ /* 0x000fc800078e0a09 */
[----:B------:R-:W-:-:S05]  /*04e0*/  @!P0 LOP3.LUT R9, RZ, R0, RZ, 0x33, !PT ;  /* 0x00000000ff098212 */ /* 0x000fca00078e33ff */
[----:B0-----:R-:W-:Y:S02]  /*04f0*/  IMAD.WIDE R4, R9, 0x4, R6 ;  /* 0x0000000409047825 */ /* 0x001fe400078e0206 */
[----:B------:R-:W0:Y:S01]  /*0500*/  I2F.U32.RP R7, R14 ;  /* 0x0000000e00077306 */ /* 0x000e220000209000 */
[----:B------:R-:W-:Y:S01]  /*0510*/  SHF.R.S32.HI R2, RZ, 0x1f, R9 ;  /* 0x0000001fff027819 */ /* 0x000fe20000011409 */
[----:B------:R-:W-:Y:S01]  /*0520*/  IMAD.MOV R11, RZ, RZ, -R14 ;  /* 0x000000ffff0b7224 */ /* 0x000fe200078e0a0e */
[----:B-1----:R1:W5:Y:S01]  /*0530*/  LDG.E.CONSTANT R0, desc[UR6][R4.64] ;  /* 0x0000000604007981 */ /* 0x002362000c1e9900 */
[----:B------:R-:W-:Y:S02]  /*0540*/  ISETP.NE.U32.AND P2, PT, R14, RZ, PT ;  /* 0x000000ff0e00720c */ /* 0x000fe40003f45070 */
[----:B------:R-:W-:Y:S01]  /*0550*/  LEA.HI R2, R2, R9, RZ, 0x5 ;  /* 0x0000000902027211 */ /* 0x000fe200078f28ff */
[----:B---3--:R-:W-:Y:S01]  /*0560*/  ULEA UR4, UR5, UR4, 0x18 ;  /* 0x0000000405047291 */ /* 0x008fe2000f8ec0ff */
[----:B------:R-:W-:-:S02]  /*0570*/  LEA.HI R13, R13, R10, RZ, 0x5 ;  /* 0x0000000a0d0d7211 */ /* 0x000fc400078f28ff */
[----:B------:R-:W-:Y:S02]  /*0580*/  SHF.R.S32.HI R6, RZ, 0x5, R2 ;  /* 0x00000005ff067819 */ /* 0x000fe40000011402 */
[----:B------:R-:W-:Y:S02]  /*0590*/  LOP3.LUT R13, R13, 0xffffffe0, RZ, 0xc0, !PT ;  /* 0xffffffe00d0d7812 */ /* 0x000fe400078ec0ff */
[----:B------:R-:W-:Y:S01]  /*05a0*/  LEA.HI R2, R6, R6, RZ, 0x5 ;  /* 0x0000000606027211 */ /* 0x000fe200078f28ff */
[----:B0-----:R-:W0:Y:S01]  /*05b0*/  MUFU.RCP R7, R7 ;  /* 0x0000000700077308 */ /* 0x001e220000001000 */
[C---:B------:R-:W-:Y:S01]  /*05c0*/  LEA R18, R10.reuse, UR4, 0x2 ;  /* 0x000000040a127c11 */ /* 0x040fe2000f8e10ff */
[----:B------:R-:W-:Y:S01]  /*05d0*/  IMAD.IADD R12, R10, 0x1, -R13 ;  /* 0x000000010a0c7824 */ /* 0x000fe200078e0a0d */
[----:B-1----:R-:W-:Y:S02]  /*05e0*/  LOP3.LUT R5, R2, 0xffffffe0, RZ, 0xc0, !PT ;  /* 0xffffffe002057812 */ /* 0x002fe400078ec0ff */
[----:B------:R-:W-:-:S02]  /*05f0*/  MOV R2, RZ ;  /* 0x000000ff00027202 */ /* 0x000fc40000000f00 */
[----:B--2---:R-:W-:Y:S01]  /*0600*/  ISETP.GE.AND P1, PT, R9, UR8, PT ;  /* 0x0000000809007c0c */ /* 0x004fe2000bf26270 */
[----:B------:R-:W-:Y:S01]  /*0610*/  IMAD.IADD R5, R6, 0x1, -R5 ;  /* 0x0000000106057824 */ /* 0x000fe200078e0a05 */
[----:B------:R-:W-:Y:S02]  /*0620*/  MOV R13, RZ ;  /* 0x000000ff000d7202 */ /* 0x000fe40000000f00 */
[----:B------:R-:W-:Y:S02]  /*0630*/  LEA R20, R12, UR4, 0x2 ;  /* 0x000000040c147c11 */ /* 0x000fe4000f8e10ff */
[----:B0-----:R-:W-:Y:S02]  /*0640*/  IADD3 R3, PT, PT, R7, 0xffffffe, RZ ;  /* 0x0ffffffe07037810 */ /* 0x001fe40007ffe0ff */
[----:B------:R-:W0:Y:S04]  /*0650*/  LDC.64 R6, c[0x0][0x380] ;  /* 0x0000e000ff067b82 */ /* 0x000e280000000a00 */
[----:B------:R-:W1:Y:S02]  /*0660*/  F2I.FTZ.U32.TRUNC.NTZ R3, R3 ;  /* 0x0000000300037305 */ /* 0x000e64000021f000 */
[----:B-1----:R-:W-:-:S04]  /*0670*/  IMAD R11, R11, R3, RZ ;  /* 0x000000030b0b7224 */ /* 0x002fc800078e02ff */
[----:B------:R-:W-:-:S06]  /*0680*/  IMAD.HI.U32 R2, R3, R11, R2 ;  /* 0x0000000b03027227 */ /* 0x000fcc00078e0002 */
[----:B------:R-:W-:-:S05]  /*0690*/  IMAD.HI.U32 R2, R2, R5, RZ ;  /* 0x0000000502027227 */ /* 0x000fca00078e00ff */
[----:B------:R-:W-:-:S05]  /*06a0*/  IADD3 R2, PT, PT, -R2, RZ, RZ ;  /* 0x000000ff02027210 */ /* 0x000fca0007ffe1ff */
[----:B------:R-:W-:Y:S02]  /*06b0*/  IMAD R11, R14, R2, R5 ;  /* 0x000000020e0b7224 */ /* 0x000fe400078e0205 */
[----:B------:R-:W1:Y:S03]  /*06c0*/  LDC.64 R4, c[0x0][0x398] ;  /* 0x0000e600ff047b82 */ /* 0x000e660000000a00 */
[----:B------:R-:W-:-:S05]  /*06d0*/  ISETP.GE.U32.AND P0, PT, R11, R14, PT ;  /* 0x0000000e0b00720c */ /* 0x000fca0003f06070 */
[----:B------:R-:W2:Y:S08]  /*06e0*/  LDC.64 R2, c[0x0][0x390] ;  /* 0x0000e400ff027b82 */ /* 0x000eb00000000a00 */
[----:B------:R-:W-:-:S05]  /*06f0*/  @P0 IMAD.IADD R11, R11, 0x1, -R14 ;  /* 0x000000010b0b0824 */ /* 0x000fca00078e0a0e */
[----:B------:R-:W-:-:S13]  /*0700*/  ISETP.GE.U32.AND P0, PT, R11, R14, PT ;  /* 0x0000000e0b00720c */ /* 0x000fda0003f06070 */
[----:B------:R-:W-:Y:S02]  /*0710*/  @P0 IADD3 R11, PT, PT, -R14, R11, RZ ;  /* 0x0000000b0e0b0210 */ /* 0x000fe40007ffe1ff */
[----:B------:R-:W-:Y:S02]  /*0720*/  @!P2 LOP3.LUT R11, RZ, R14, RZ, 0x33, !PT ;  /* 0x0000000eff0ba212 */ /* 0x000fe400078e33ff */
[----:B------:R-:W-:Y:S02]  /*0730*/  ISETP.GT.AND P0, PT, R10, 0x1f, PT ;  /* 0x0000001f0a00780c */ /* 0x000fe40003f04270 */
[----:B0---4-:R-:W-:-:S11]  /*0740*/  LEA R10, R11, UR4, 0x2 ;  /* 0x000000040b0a7c11 */ /* 0x011fd6000f8e10ff */
.L_x_13:
[----:B0-----:R0:W-:Y:S01]  /*0750*/  @!P0 STS [R18], RZ ;  /* 0x000000ff12008388 */ /* 0x0011e20000000800 */
[----:B------:R-:W-:Y:S01]  /*0760*/  BSSY.RECONVERGENT B0, `(.L_x_5) ;  /* 0x0000009000007945 */ /* 0x000fe20003800200 */
[----:B-1----:R-:W-:Y:S01]  /*0770*/  HFMA2 R17, -RZ, RZ, 0, 0 ;  /* 0x00000000ff117431 */ /* 0x002fe200000001ff */
[----:B------:R-:W-:Y:S01]  /*0780*/  ISETP.NE.AND P2, PT, R12, RZ, PT ;  /* 0x000000ff0c00720c */ /* 0x000fe20003f45270 */
[----:B------:R-:W-:Y:S01]  /*0790*/  IMAD.IADD R19, R8, 0x1, R13 ;  /* 0x0000000108137824 */ /* 0x000fe200078e020d */
[----:B---34-:R-:W-:Y:S11]  /*07a0*/  @P1 BRA `(.L_x_6) ;  /* 0x0000000000101947 */ /* 0x018ff60003800000 */
[----:B------:R-:W-:-:S04]  /*07b0*/  IMAD R15, R19, UR8, R9 ;  /* 0x00000008130f7c24 */ /* 0x000fc8000f8e0209 */
[----:B------:R-:W-:-:S06]  /*07c0*/  IMAD.WIDE R14, R15, 0x4, R6 ;  /* 0x000000040f0e7825 */ /* 0x000fcc00078e0206 */
[----:B------:R-:W3:Y:S02]  /*07d0*/  LDG.E.CONSTANT R15, desc[UR6][R14.64] ;  /* 0x000000060e0f7981 */ /* 0x000ee4000c1e9900 */
[----:B---3-5:R-:W-:-:S07]  /*07e0*/  FFMA R17, R0, R15, RZ ;  /* 0x0000000f00117223 */ /* 0x028fce00000000ff */
.L_x_6:
[----:B------:R-:W-:Y:S05]  /*07f0*/  BSYNC.RECONVERGENT B0 ;  /* 0x0000000000007941 */ /* 0x000fea0003800200 */
.L_x_5:
[----:B------:R-:W-:-:S03]  /*0800*/  UMOV UR4, 0xffffffff ;  /* 0xffffffff00047882 */ /* 0x000fc60000000000 */
[----:B------:R-:W-:Y:S05]  /*0810*/  BRA.DIV UR4, `(.L_x_7) ;  /* 0x0000000204bc7947 */ /* 0x000fea000b800000 */
[----:B------:R-:W3:Y:S02]  /*0820*/  SHFL.DOWN PT, R14, R17, 0x10, 0x1f ;  /* 0x0a001f00110e7f89 */ /* 0x000ee400000e0000 */
[----:B---3--:R-:W-:-:S05]  /*0830*/  FADD R21, R14, R17 ;  /* 0x000000110e157221 */ /* 0x008fca0000000000 */
[----:B------:R-:W3:Y:S02]  /*0840*/  SHFL.DOWN PT, R22, R21, 0x8, 0x1f ;  /* 0x09001f0015167f89 */ /* 0x000ee400000e0000 */
[----:B---3--:R-:W-:-:S05]  /*0850*/  FADD R22, R21, R22 ;  /* 0x0000001615167221 */ /* 0x008fca0000000000 */
[----:B------:R-:W3:Y:S02]  /*0860*/  SHFL.DOWN PT, R23, R22, 0x4, 0x1f ;  /* 0x08801f0016177f89 */ /* 0x000ee400000e0000 */
[----:B---3--:R-:W-:-:S05]  /*0870*/  FADD R23, R22, R23 ;  /* 0x0000001716177221 */ /* 0x008fca0000000000 */
[----:B------:R-:W3:Y:S02]  /*0880*/  SHFL.DOWN PT, R24, R23, 0x2, 0x1f ;  /* 0x08401f0017187f89 */ /* 0x000ee400000e0000 */
[----:B---3--:R-:W-:-:S05]  /*0890*/  FADD R24, R23, R24 ;  /* 0x0000001817187221 */ /* 0x008fca0000000000 */
[----:B------:R3:W4:Y:S02]  /*08a0*/  SHFL.DOWN PT, R25, R24, 0x1, 0x1f ;  /* 0x08201f0018197f89 */ /* 0x00072400000e0000 */
.L_x_20:
[----:B------:R-:W-:Y:S01]  /*08b0*/  ISETP.NE.AND P3, PT, R11, RZ, PT ;  /* 0x000000ff0b00720c */ /* 0x000fe20003f65270 */
[----:B----4-:R-:W-:Y:S01]  /*08c0*/  FADD R25, R24, R25 ;  /* 0x0000001918197221 */ /* 0x010fe20000000000 */
[----:B------:R-:W-:Y:S05]  /*08d0*/  WARPSYNC.ALL ;  /* 0x0000000000007948 */ /* 0x000fea0003800000 */
[----:B------:R4:W-:Y:S01]  /*08e0*/  @!P2 STS [R10], R25 ;  /* 0x000000190a00a388 */ /* 0x0009e20000000800 */
[----:B------:R-:W-:Y:S01]  /*08f0*/  BSSY B0, `(.L_x_8) ;  /* 0x000001a000007945 */ /* 0x000fe20003800000 */
[----:B------:R-:W-:Y:S06]  /*0900*/  BAR.SYNC.DEFER_BLOCKING 0x0 ;  /* 0x0000000000007b1d */ /* 0x000fec0000010000 */
[----:B------:R-:W-:Y:S05]  /*0910*/  @P3 BRA `(.L_x_9) ;  /* 0x00000000005c3947 */ /* 0x000fea0003800000 */
[----:B------:R0:W0:Y:S01]  /*0920*/  LDS R17, [R20] ;  /* 0x0000000014117984 */ /* 0x0000220000000800 */
[----:B------:R-:W-:-:S03]  /*0930*/  UMOV UR4, 0xffffffff ;  /* 0xffffffff00047882 */ /* 0x000fc60000000000 */
[----:B------:R-:W-:Y:S05]  /*0940*/  BRA.DIV UR4, `(.L_x_10) ;  /* 0x00000006040c7947 */ /* 0x000fea000b800000 */
[----:B0-----:R-:W0:Y:S02]  /*0950*/  SHFL.DOWN PT, R22, R17, 0x10, 0x1f ;  /* 0x0a001f0011167f89 */ /* 0x001e2400000e0000 */
[----:B0-----:R-:W-:-:S05]  /*0960*/  FADD R22, R17, R22 ;  /* 0x0000001611167221 */ /* 0x001fca0000000000 */
[----:B------:R-:W0:Y:S02]  /*0970*/  SHFL.DOWN PT, R21, R22, 0x8, 0x1f ;  /* 0x09001f0016157f89 */ /* 0x000e2400000e0000 */
[----:B0-----:R-:W-:-:S05]  /*0980*/  FADD R21, R22, R21 ;  /* 0x0000001516157221 */ /* 0x001fca0000000000 */
[----:B---3--:R-:W0:Y:S02]  /*0990*/  SHFL.DOWN PT, R24, R21, 0x4, 0x1f ;  /* 0x08801f0015187f89 */ /* 0x008e2400000e0000 */
[----:B0-----:R-:W-:-:S05]  /*09a0*/  FADD R24, R21, R24 ;  /* 0x0000001815187221 */ /* 0x001fca0000000000 */
[----:B------:R-:W0:Y:S02]  /*09b0*/  SHFL.DOWN PT, R23, R24, 0x2, 0x1f ;  /* 0x08401f0018177f89 */ /* 0x000e2400000e0000 */
[----:B0-----:R-:W-:-:S05]  /*09c0*/  FADD R23, R24, R23 ;  /* 0x0000001718177221 */ /* 0x001fca0000000000 */
[----:B------:R0:W3:Y:S02]  /*09d0*/  SHFL.DOWN PT, R26, R23, 0x1, 0x1f ;  /* 0x08201f00171a7f89 */ /* 0x0000e400000e0000 */
.L_x_26:
[----:B------:R-:W-:Y:S01]  /*09e0*/  BSSY.RECONVERGENT B1, `(.L_x_11) ;  /* 0x0000006000017945 */ /* 0x000fe20003800200 */
[----:B------:R-:W-:Y:S01]  /*09f0*/  ISETP.NE.AND P3, PT, R9, RZ, PT ;  /* 0x000000ff0900720c */ /* 0x000fe20003f65270 */
[----:B0--3--:R-:W-:Y:S01]  /*0a00*/  FADD R23, R23, R26 ;  /* 0x0000001a17177221 */ /* 0x009fe20000000000 */
[----:B-1----:R-:W-:Y:S01]  /*0a10*/  IMAD.WIDE R14, R19, 0x4, R4 ;  /* 0x00000004130e7825 */ /* 0x002fe200078e0204 */
[----:B------:R-:W-:Y:S10]  /*0a20*/  @P2 BRA `(.L_x_12) ;  /* 0x0000000000042947 */ /* 0x000ff40003800000 */
[----:B------:R0:W-:Y:S02]  /*0a30*/  REDG.E.ADD.F32.FTZ.RN.STRONG.GPU desc[UR6][R14.64], R23 ;  /* 0x000000170e0079a6 */ /* 0x0001e4000c12f306 */
.L_x_12:
[----:B------:R-:W-:Y:S05]  /*0a40*/  BSYNC.RECONVERGENT B1 ;  /* 0x0000000000017941 */ /* 0x000fea0003800200 */
.L_x_11:
[----:B------:R-:W-:Y:S05]  /*0a50*/  @P3 BRA `(.L_x_9) ;  /* 0x00000000000c3947 */ /* 0x000fea0003800000 */
[----:B--2---:R-:W-:-:S06]  /*0a60*/  IMAD.WIDE R16, R19, 0x4, R2 ;  /* 0x0000000413107825 */ /* 0x004fcc00078e0202 */
[----:B------:R-:W2:Y:S04]  /*0a70*/  LDG.E.CONSTANT R17, desc[UR6][R16.64] ;  /* 0x0000000610117981 */ /* 0x000ea8000c1e9900 */
[----:B--2---:R1:W-:Y:S02]  /*0a80*/  REDG.E.ADD.F32.FTZ.RN.STRONG.GPU desc[UR6][R14.64], R17 ;  /* 0x000000110e0079a6 */ /* 0x0043e4000c12f306 */
.L_x_9:
[----:B------:R-:W-:Y:S05]  /*0a90*/  BSYNC B0 ;  /* 0x0000000000007941 */ /* 0x000fea0003800000 */
.L_x_8:
[----:B------:R-:W-:Y:S01]  /*0aa0*/  ISETP.GE.U32.AND P2, PT, R13, 0x7, PT ;  /* 0x000000070d00780c */ /* 0x000fe20003f46070 */
[----:B------:R-:W-:-:S05]  /*0ab0*/  VIADD R19, R19, 0x1 ;  /* 0x0000000113137836 */ /* 0x000fca0000000000 */
[----:B------:R-:W-:-:S07]  /*0ac0*/  ISETP.GT.AND P3, PT, R19, UR9, PT ;  /* 0x0000000913007c0c */ /* 0x000fce000bf64270 */
[----:B------:R-:W-:Y:S06]  /*0ad0*/  @P2 EXIT ;  /* 0x000000000000294d */ /* 0x000fec0003800000 */
[----:B------:R-:W-:Y:S01]  /*0ae0*/  IADD3 R13, PT, PT, R13, 0x1, RZ ;  /* 0x000000010d0d7810 */ /* 0x000fe20007ffe0ff */
[----:B------:R-:W-:Y:S06]  /*0af0*/  @!P3 BRA `(.L_x_13) ;  /* 0xfffffffc0014b947 */ /* 0x000fec000383ffff */
[----:B------:R-:W-:Y:S05]  /*0b00*/  EXIT ;  /* 0x000000000000794d */ /* 0x000fea0003800000 */
.L_x_7:
[----:B------:R-:W-:Y:S01]  /*0b10*/  HFMA2 R15, -RZ, RZ, 0, 1.847743988037109375e-06 ;  /* 0x0000001fff0f7431 */ /* 0x000fe200000001ff */
[----:B------:R-:W-:Y:S01]  /*0b20*/  BSSY B0, `(.L_x_14) ;  /* 0x0000006000007945 */ /* 0x000fe20003800000 */
[----:B------:R-:W-:Y:S02]  /*0b30*/  IMAD.MOV.U32 R14, RZ, RZ, 0x10 ;  /* 0x00000010ff0e7424 */ /* 0x000fe400078e00ff */
[----:B------:R-:W-:-:S07]  /*0b40*/  IMAD.MOV.U32 R16, RZ, RZ, -0x1 ;  /* 0xffffffffff107424 */ /* 0x000fce00078e00ff */
[----:B012--5:R-:W-:Y:S05]  /*0b50*/  WARPSYNC.COLLECTIVE R16, `(.L_x_15) ;  /* 0x0000000010087348 */ /* 0x027fea0003c00000 */
[----:B------:R3:W4:Y:S02]  /*0b60*/  SHFL.DOWN P3, R25, R17, R14, R15 ;  /* 0x0800000e11197389 */ /* 0x000724000006000f */
[----:B012345:R-:W-:Y:S05]  /*0b70*/  ENDCOLLECTIVE ;  /* 0x000000000000791b */ /* 0x03ffea0003800000 */
.L_x_15:
[----:B------:R-:W-:Y:S05]  /*0b80*/  BSYNC B0 ;  /* 0x0000000000007941 */ /* 0x000fea0003800000 */
.L_x_14:
[----:B------:R-:W-:Y:S01]  /*0b90*/  MOV R14, R25 ;  /* 0x00000019000e7202 */ /* 0x000fe20000000f00 */
[----:B------:R-:W-:Y:S01]  /*0ba0*/  IMAD.MOV.U32 R15, RZ, RZ, 0x1f ;  /* 0x0000001fff0f7424 */ /* 0x000fe200078e00ff */
[----:B------:R-:W-:-:S03]  /*0bb0*/  MOV R16, 0xffffffff ;  /* 0xffffffff00107802 */ /* 0x000fc60000000f00 */
[----:B------:R-:W-:Y:S01]  /*0bc0*/  FADD R21, R14, R17 ;  /* 0x000000110e157221 */ /* 0x000fe20000000000 */
[----:B------:R-:W-:-:S03]  /*0bd0*/  HFMA2 R14, -RZ, RZ, 0, 4.76837158203125e-07 ;  /* 0x00000008ff0e7431 */ /* 0x000fc600000001ff */
[----:B------:R-:W-:-:S07]  /*0be0*/  IMAD.MOV.U32 R17, RZ, RZ, R21 ;  /* 0x000000ffff117224 */ /* 0x000fce00078e0015 */
[----:B------:R-:W-:Y:S05]  /*0bf0*/  WARPSYNC.COLLECTIVE R16, `(.L_x_16) ;  /* 0x0000000010087348 */ /* 0x000fea0003c00000 */
[----:B------:R0:W1:Y:S02]  /*0c00*/  SHFL.DOWN P3, R25, R17, R14, R15 ;  /* 0x0800000e11197389 */ /* 0x000064000006000f */
[----:B01----:R-:W-:Y:S05]  /*0c10*/  ENDCOLLECTIVE ;  /* 0x000000000000791b */ /* 0x003fea0003800000 */
.L_x_16:
[----:B------:R-:W-:Y:S02]  /*0c20*/  IMAD.MOV.U32 R14, RZ, RZ, 0x4 ;  /* 0x00000004ff0e7424 */ /* 0x000fe400078e00ff */
[----:B------:R-:W-:-:S04]  /*0c30*/  IMAD.MOV.U32 R22, RZ, RZ, R25 ;  /* 0x000000ffff167224 */ /* 0x000fc800078e0019 */
[----:B------:R-:W-:-:S05]  /*0c40*/  FADD R22, R21, R22 ;  /* 0x0000001615167221 */ /* 0x000fca0000000000 */
[----:B------:R-:W-:-:S07]  /*0c50*/  MOV R17, R22 ;  /* 0x0000001600117202 */ /* 0x000fce0000000f00 */
[----:B------:R-:W-:Y:S05]  /*0c60*/  WARPSYNC.COLLECTIVE R16, `(.L_x_17) ;  /* 0x0000000010087348 */ /* 0x000fea0003c00000 */
[----:B------:R0:W1:Y:S02]  /*0c70*/  SHFL.DOWN P3, R25, R17, R14, R15 ;  /* 0x0800000e11197389 */ /* 0x000064000006000f */
[----:B01----:R-:W-:Y:S05]  /*0c80*/  ENDCOLLECTIVE ;  /* 0x000000000000791b */ /* 0x003fea0003800000 */
.L_x_17:
[----:B------:R-:W-:Y:S01]  /*0c90*/  HFMA2 R14, -RZ, RZ, 0, 1.1920928955078125e-07 ;  /* 0x00000002ff0e7431 */ /* 0x000fe200000001ff */
[----:B------:R-:W-:-:S05]  /*0ca0*/  MOV R23, R25 ;  /* 0x0000001900177202 */ /* 0x000fca0000000f00 */
[----:B------:R-:W-:-:S04]  /*0cb0*/  FADD R23, R22, R23 ;  /* 0x0000001716177221 */ /* 0x000fc80000000000 */
[----:B------:R-:W-:-:S07]  /*0cc0*/  IMAD.MOV.U32 R17, RZ, RZ, R23 ;  /* 0x000000ffff117224 */ /* 0x000fce00078e0017 */
[----:B------:R-:W-:Y:S05]  /*0cd0*/  WARPSYNC.COLLECTIVE R16, `(.L_x_18) ;  /* 0x0000000010087348 */ /* 0x000fea0003c00000 */
[----:B------:R0:W1:Y:S02]  /*0ce0*/  SHFL.DOWN P3, R25, R17, R14, R15 ;  /* 0x0800000e11197389 */ /* 0x000064000006000f */
[----:B01----:R-:W-:Y:S05]  /*0cf0*/  ENDCOLLECTIVE ;  /* 0x000000000000791b */ /* 0x003fea0003800000 */
.L_x_18:
[----:B------:R-:W-:Y:S02]  /*0d00*/  IMAD.MOV.U32 R14, RZ, RZ, 0x1 ;  /* 0x00000001ff0e7424 */ /* 0x000fe400078e00ff */
[----:B------:R-:W-:-:S04]  /*0d10*/  IMAD.MOV.U32 R24, RZ, RZ, R25 ;  /* 0x000000ffff187224 */ /* 0x000fc800078e0019 */
[----:B------:R-:W-:-:S05]  /*0d20*/  FADD R24, R23, R24 ;  /* 0x0000001817187221 */ /* 0x000fca0000000000 */
[----:B------:R-:W-:-:S07]  /*0d30*/  MOV R17, R24 ;  /* 0x0000001800117202 */ /* 0x000fce0000000f00 */
[----:B------:R-:W-:Y:S05]  /*0d40*/  WARPSYNC.COLLECTIVE R16, `(.L_x_19) ;  /* 0x0000000010087348 */ /* 0x000fea0003c00000 */
[----:B------:R0:W1:Y:S02]  /*0d50*/  SHFL.DOWN P3, R25, R17, R14, R15 ;  /* 0x0800000e11197389 */ /* 0x000064000006000f */
[----:B01----:R-:W-:Y:S05]  /*0d60*/  ENDCOLLECTIVE ;  /* 0x000000000000791b */ /* 0x003fea0003800000 */
.L_x_19:
[----:B------:R-:W-:Y:S05]  /*0d70*/  BRA `(.L_x_20) ;  /* 0xfffffff800cc7947 */ /* 0x000fea000383ffff */
.L_x_10:
[----:B------:R-:W-:Y:S02]  /*0d80*/  HFMA2 R14, -RZ, RZ, 0, 9.5367431640625e-07 ;  /* 0x00000010ff0e7431 */ /* 0x000fe400000001ff */
[----:B------:R-:W-:Y:S01]  /*0d90*/  IMAD.MOV.U32 R15, RZ, RZ, 0x1f ;  /* 0x0000001fff0f7424 */ /* 0x000fe200078e00ff */
[----:B------:R-:W-:-:S07]  /*0da0*/  MOV R16, 0xffffffff ;  /* 0xffffffff00107802 */ /* 0x000fce0000000f00 */
[----:B012345:R-:W-:Y:S05]  /*0db0*/  WARPSYNC.COLLECTIVE R16, `(.L_x_21) ;  /* 0x0000000010087348 */ /* 0x03ffea0003c00000 */
[----:B0---4-:R0:W4:Y:S02]  /*0dc0*/  SHFL.DOWN P3, R25, R17, R14, R15 ;  /* 0x0800000e11197389 */ /* 0x011124000006000f */
[----:B012345:R-:W-:Y:S05]  /*0dd0*/  ENDCOLLECTIVE ;  /* 0x000000000000791b */ /* 0x03ffea0003800000 */
.L_x_21:
[----:B------:R-:W-:Y:S02]  /*0de0*/  IMAD.MOV.U32 R14, RZ, RZ, 0x8 ;  /* 0x00000008ff0e7424 */ /* 0x000fe400078e00ff */
[----:B------:R-:W-:-:S04]  /*0df0*/  IMAD.MOV.U32 R22, RZ, RZ, R25 ;  /* 0x000000ffff167224 */ /* 0x000fc800078e0019 */
[----:B------:R-:W-:-:S05]  /*0e00*/  FADD R22, R17, R22 ;  /* 0x0000001611167221 */ /* 0x000fca0000000000 */
[----:B------:R-:W-:-:S07]  /*0e10*/  MOV R17, R22 ;  /* 0x0000001600117202 */ /* 0x000fce0000000f00 */
[----:B------:R-:W-:Y:S05]  /*0e20*/  WARPSYNC.COLLECTIVE R16, `(.L_x_22) ;  /* 0x0000000010087348 */ /* 0x000fea0003c00000 */
[----:B------:R0:W1:Y:S02]  /*0e30*/  SHFL.DOWN P3, R25, R17, R14, R15 ;  /* 0x0800000e11197389 */ /* 0x000064000006000f */
[----:B01----:R-:W-:Y:S05]  /*0e40*/  ENDCOLLECTIVE ;  /* 0x000000000000791b */ /* 0x003fea0003800000 */
.L_x_22:
[----:B------:R-:W-:Y:S01]  /*0e50*/  HFMA2 R14, -RZ, RZ, 0, 2.384185791015625e-07 ;  /* 0x00000004ff0e7431 */ /* 0x000fe200000001ff */
[----:B------:R-:W-:-:S05]  /*0e60*/  MOV R21, R25 ;  /* 0x0000001900157202 */ /* 0x000fca0000000f00 */
[----:B------:R-:W-:-:S04]  /*0e70*/  FADD R21, R22, R21 ;  /* 0x0000001516157221 */ /* 0x000fc80000000000 */
[----:B------:R-:W-:-:S07]  /*0e80*/  IMAD.MOV.U32 R17, RZ, RZ, R21 ;  /* 0x000000ffff117224 */ /* 0x000fce00078e0015 */
[----:B------:R-:W-:Y:S05]  /*0e90*/  WARPSYNC.COLLECTIVE R16, `(.L_x_23) ;  /* 0x0000000010087348 */ /* 0x000fea0003c00000 */
[----:B------:R0:W1:Y:S02]  /*0ea0*/  SHFL.DOWN P3, R25, R17, R14, R15 ;  /* 0x0800000e11197389 */ /* 0x000064000006000f */
[----:B01----:R-:W-:Y:S05]  /*0eb0*/  ENDCOLLECTIVE ;  /* 0x000000000000791b */ /* 0x003fea0003800000 */
.L_x_23:
[----:B------:R-:W-:Y:S02]  /*0ec0*/  IMAD.MOV.U32 R14, RZ, RZ, 0x2 ;  /* 0x00000002ff0e7424 */ /* 0x000fe400078e00ff */
[----:B------:R-:W-:-:S04]  /*0ed0*/  IMAD.MOV.U32 R24, RZ, RZ, R25 ;  /* 0x000000ffff187224 */ /* 0x000fc800078e0019 */
[----:B------:R-:W-:-:S05]  /*0ee0*/  FADD R24, R21, R24 ;  /* 0x0000001815187221 */ /* 0x000fca0000000000 */
[----:B------:R-:W-:-:S07]  /*0ef0*/  MOV R17, R24 ;  /* 0x0000001800117202 */ /* 0x000fce0000000f00 */
[----:B------:R-:W-:Y:S05]  /*0f00*/  WARPSYNC.COLLECTIVE R16, `(.L_x_24) ;  /* 0x0000000010087348 */ /* 0x000fea0003c00000 */
[----:B------:R0:W1:Y:S02]  /*0f10*/  SHFL.DOWN P3, R25, R17, R14, R15 ;  /* 0x0800000e11197389 */ /* 0x000064000006000f */
[----:B01----:R-:W-:Y:S05]  /*0f20*/  ENDCOLLECTIVE ;  /* 0x000000000000791b */ /* 0x003fea0003800000 */
.L_x_24:
[----:B------:R-:W-:Y:S01]  /*0f30*/  HFMA2 R14, -RZ, RZ, 0, 5.9604644775390625e-08 ;  /* 0x00000001ff0e7431 */ /* 0x000fe200000001ff */
[----:B------:R-:W-:-:S05]  /*0f40*/  MOV R23, R25 ;  /* 0x0000001900177202 */ /* 0x000fca0000000f00 */
[----:B------:R-:W-:-:S04]  /*0f50*/  FADD R23, R24, R23 ;  /* 0x0000001718177221 */ /* 0x000fc80000000000 */
[----:B------:R-:W-:-:S07]  /*0f60*/  IMAD.MOV.U32 R17, RZ, RZ, R23 ;  /* 0x000000ffff117224 */ /* 0x000fce00078e0017 */
[----:B------:R-:W-:Y:S05]  /*0f70*/  WARPSYNC.COLLECTIVE R16, `(.L_x_25) ;  /* 0x0000000010087348 */ /* 0x000fea0003c00000 */
[----:B------:R0:W1:Y:S02]  /*0f80*/  SHFL.DOWN P3, R25, R17, R14, R15 ;  /* 0x0800000e11197389 */ /* 0x000064000006000f */
[----:B01----:R-:W-:Y:S05]  /*0f90*/  ENDCOLLECTIVE ;  /* 0x000000000000791b */ /* 0x003fea0003800000 */
.L_x_25:
[----:B------:R-:W-:Y:S01]  /*0fa0*/  IMAD.MOV.U32 R26, RZ, RZ, R25 ;  /* 0x000000ffff1a7224 */ /* 0x000fe200078e0019 */
[----:B------:R-:W-:Y:S06]  /*0fb0*/  BRA `(.L_x_26) ;  /* 0xfffffff800887947 */ /* 0x000fec000383ffff */
.L_x_27:
        /* <DEDUP_REMOVED lines=12> */
.L_x_110:


//--------------------- .text._Z19StepFourGPADParRowsPKfPfS1_S0_S1_iiii --------------------------
	.section	.text._Z19StepFourGPADParRowsPKfPfS1_S0_S1_iiii,"ax",@progbits
	.align	128
        .global         _Z19StepFourGPADParRowsPKfPfS1_S0_S1_iiii
        .type           _Z19StepFourGPADParRowsPKfPfS1_S0_S1_iiii,@function
        .size           _Z19StepFourGPADParRowsPKfPfS1_S0_S1_iiii,(.L_x_111 - _Z19StepFourGPADParRowsPKfPfS1_S0_S1_iiii)
        .other          _Z19StepFourGPADParRowsPKfPfS1_S0_S1_iiii,@"STO_CUDA_ENTRY STV_DEFAULT"
_Z19StepFourGPADParRowsPKfPfS1_S0_S1_iiii:
.text._Z19StepFourGPADParRowsPKfPfS1_S0_S1_iiii:
[----:B------:R-:W-:Y:S01]  /*0000*/  LDC R1, c[0x0][0x37c] ;  /* 0x0000df00ff017b82 */ /* 0x000fe20000000800 */
[----:B------:R-:W0:Y:S07]  /*0010*/  S2R R9, SR_TID.X ;  /* 0x0000000000097919 */ /* 0x000e2e0000002100 */
[----:B------:R-:W1:Y:S01]  /*0020*/  LDC.64 R16, c[0x0][0x3a8] ;  /* 0x0000ea00ff107b82 */ /* 0x000e620000000a00 */
[----:B------:R-:W2:Y:S01]  /*0030*/  LDCU.64 UR8, c[0x0][0x358] ;  /* 0x00006b00ff0877ac */ /* 0x000ea20008000a00 */
[----:B------:R-:W-:Y:S06]  /*0040*/  BSSY.RECONVERGENT B0, `(.L_x_28) ;  /* 0x0000012000007945 */ /* 0x000fec0003800200 */
[----:B------:R-:W3:Y:S08]  /*0050*/  S2UR UR4, SR_CTAID.X ;  /* 0x00000000000479c3 */ /* 0x000ef00000002500 */
[----:B------:R-:W3:Y:S01]  /*0060*/  LDC R6, c[0x0][0x360] ;  /* 0x0000d800ff067b82 */ /* 0x000ee20000000800 */
[----:B-1----:R-:W-:-:S05]  /*0070*/  IMAD R16, R17, R16, RZ ;  /* 0x0000001011107224 */ /* 0x002fca00078e02ff */
[----:B0-----:R-:W-:Y:S01]  /*0080*/  ISETP.GE.AND P0, PT, R9, R16, PT ;  /* 0x000000100900720c */ /* 0x001fe20003f06270 */
[----:B---3--:R-:W-:-:S12]  /*0090*/  IMAD R7, R6, UR4, R9 ;  /* 0x0000000406077c24 */ /* 0x008fd8000f8e0209 */
[----:B--2---:R-:W-:Y:S05]  /*00a0*/  @P0 BRA `(.L_x_29) ;  /* 0x00000000002c0947 */ /* 0x004fea0003800000 */
[----:B------:R-:W0:Y:S01]  /*00b0*/  S2R R3, SR_CgaCtaId ;  /* 0x0000000000037919 */ /* 0x000e220000008800 */
[----:B------:R-:W1:Y:S01]  /*00c0*/  LDC.64 R4, c[0x0][0x3a0] ;  /* 0x0000e800ff047b82 */ /* 0x000e620000000a00 */
[----:B------:R-:W-:-:S04]  /*00d0*/  MOV R0, 0x400 ;  /* 0x0000040000007802 */ /* 0x000fc80000000f00 */
[----:B0-----:R-:W-:-:S07]  /*00e0*/  LEA R0, R3, R0, 0x18 ;  /* 0x0000000003007211 */ /* 0x001fce00078ec0ff */
.L_x_30:
[----:B01----:R-:W-:-:S06]  /*00f0*/  IMAD.WIDE R2, R9, 0x4, R4 ;  /* 0x0000000409027825 */ /* 0x003fcc00078e0204 */
[----:B------:R-:W2:Y:S01]  /*0100*/  LDG.E R2, desc[UR8][R2.64] ;  /* 0x0000000802027981 */ /* 0x000ea2000c1e1900 */
[----:B------:R-:W-:Y:S02]  /*0110*/  LEA R11, R9, R0, 0x2 ;  /* 0x00000000090b7211 */ /* 0x000fe400078e10ff */
[----:B------:R-:W-:-:S04]  /*0120*/  IADD3 R9, PT, PT, R6, R9, RZ ;  /* 0x0000000906097210 */ /* 0x000fc80007ffe0ff */
[----:B------:R-:W-:Y:S01]  /*0130*/  ISETP.GE.AND P0, PT, R9, R16, PT ;  /* 0x000000100900720c */ /* 0x000fe20003f06270 */
[----:B--2---:R0:W-:-:S12]  /*0140*/  STS [R11], R2 ;  /* 0x000000020b007388 */ /* 0x0041d80000000800 */
[----:B------:R-:W-:Y:S05]  /*0150*/  @!P0 BRA `(.L_x_30) ;  /* 0xfffffffc00e48947 */ /* 0x000fea000383ffff */
.L_x_29:
[----:B------:R-:W-:Y:S05]  /*0160*/  BSYNC.RECONVERGENT B0 ;  /* 0x0000000000007941 */ /* 0x000fea0003800200 */
.L_x_28:
[----:B------:R-:W1:Y:S02]  /*0170*/  LDCU.64 UR6, c[0x0][0x3b0] ;  /* 0x00007600ff0677ac */ /* 0x000e640008000a00 */
[----:B-1----:R-:W-:-:S04]  /*0180*/  UISETP.LT.AND UP0, UPT, UR7, UR6, UPT ;  /* 0x000000060700728c */ /* 0x002fc8000bf01270 */
[----:B------:R-:W-:Y:S01]  /*0190*/  USEL UR4, UR7, UR6, UP0 ;  /* 0x0000000607047287 */ /* 0x000fe20008000000 */
[----:B------:R-:W-:Y:S05]  /*01a0*/  BAR.SYNC.DEFER_BLOCKING 0x0 ;  /* 0x0000000000007b1d */ /* 0x000fea0000010000 */
[----:B------:R-:W-:-:S13]  /*01b0*/  ISETP.LT.AND P0, PT, R7, UR4, PT ;  /* 0x0000000407007c0c */ /* 0x000fda000bf01270 */
[----:B------:R-:W-:Y:S05]  /*01c0*/  @!P0 EXIT ;  /* 0x000000000000894d */ /* 0x000fea0003800000 */
[----:B------:R-:W1:Y:S01]  /*01d0*/  LDCU UR4, c[0x0][0x370] ;  /* 0x00006e00ff0477ac */ /* 0x000e620008000800 */
[----:B0-----:R-:W0:Y:S01]  /*01e0*/  LDC.64 R2, c[0x0][0x388] ;  /* 0x0000e200ff027b82 */ /* 0x001e220000000a00 */
[----:B------:R-:W-:-:S07]  /*01f0*/  ISETP.GT.AND P0, PT, R16, RZ, PT ;  /* 0x000000ff1000720c */ /* 0x000fce0003f04270 */
[----:B------:R-:W2:Y:S08]  /*0200*/  LDC.64 R4, c[0x0][0x390] ;  /* 0x0000e400ff047b82 */ /* 0x000eb00000000a00 */
[----:B------:R-:W3:Y:S01]  /*0210*/  LDC.64 R8, c[0x0][0x398] ;  /* 0x0000e600ff087b82 */ /* 0x000ee20000000a00 */
[----:B-1----:R-:W-:Y:S01]  /*0220*/  IMAD R6, R6, UR4, RZ ;  /* 0x0000000406067c24 */ /* 0x002fe2000f8e02ff */
[----:B------:R-:W-:Y:S06]  /*0230*/  @P0 BRA `(.L_x_31) ;  /* 0x0000000000380947 */ /* 0x000fec0003800000 */
.L_x_32:
[----:B--2---:R-:W-:-:S04]  /*0240*/  IMAD.WIDE R10, R7, 0x4, R4 ;  /* 0x00000004070a7825 */ /* 0x004fc800078e0204 */
[C---:B---3--:R-:W-:Y:S02]  /*0250*/  IMAD.WIDE R12, R7.reuse, 0x4, R8 ;  /* 0x00000004070c7825 */ /* 0x048fe400078e0208 */
[----:B------:R-:W2:Y:S04]  /*0260*/  LDG.E R10, desc[UR8][R10.64] ;  /* 0x000000080a0a7981 */ /* 0x000ea8000c1e1900 */
[----:B------:R-:W2:Y:S01]  /*0270*/  LDG.E R13, desc[UR8][R12.64] ;  /* 0x000000080c0d7981 */ /* 0x000ea2000c1e1900 */
[----:B01----:R-:W-:Y:S01]  /*0280*/  IMAD.WIDE R14, R7, 0x4, R2 ;  /* 0x00000004070e7825 */ /* 0x003fe200078e0202 */
[----:B------:R-:W-:-:S04]  /*0290*/  IADD3 R7, PT, PT, R6, R7, RZ ;  /* 0x0000000706077210 */ /* 0x000fc80007ffe0ff */
[----:B------:R-:W-:Y:S01]  /*02a0*/  ISETP.GE.AND P0, PT, R7, UR6, PT ;  /* 0x0000000607007c0c */ /* 0x000fe2000bf06270 */
[----:B--2---:R-:W-:-:S04]  /*02b0*/  FADD R0, R10, R13 ;  /* 0x0000000d0a007221 */ /* 0x004fc80000000000 */
[----:B------:R-:W-:-:S04]  /*02c0*/  FADD R0, RZ, R0 ;  /* 0x00000000ff007221 */ /* 0x000fc80000000000 */
[----:B------:R-:W-:-:S04]  /*02d0*/  FADD R0, R0, |R0| ;  /* 0x4000000000007221 */ /* 0x000fc80000000000 */
[----:B------:R-:W-:-:S05]  /*02e0*/  FMUL R17, R0, 0.5 ;  /* 0x3f00000000117820 */ /* 0x000fca0000400000 */
[----:B------:R1:W-:Y:S01]  /*02f0*/  STG.E desc[UR8][R14.64], R17 ;  /* 0x000000110e007986 */ /* 0x0003e2000c101908 */
[----:B------:R-:W-:Y:S05]  /*0300*/  @!P0 BRA `(.L_x_32) ;  /* 0xfffffffc00cc8947 */ /* 0x000fea000383ffff */
[----:B------:R-:W-:Y:S05]  /*0310*/  EXIT ;  /* 0x000000000000794d */ /* 0x000fea0003800000 */
.L_x_31:
[----:B------:R-:W1:Y:S01]  /*0320*/  LDCU.64 UR6, c[0x0][0x380] ;  /* 0x00007000ff0677ac */ /* 0x000e620008000a00 */
[C---:B------:R-:W-:Y:S02]  /*0330*/  LOP3.LUT R0, R16.reuse, 0x7ffffff0, RZ, 0xc0, !PT ;  /* 0x7ffffff010007812 */ /* 0x040fe400078ec0ff */
[C---:B0-----:R-:W-:Y:S02]  /*0340*/  LOP3.LUT R2, R16.reuse, 0xf, RZ, 0xc0, !PT ;  /* 0x0000000f10027812 */ /* 0x041fe400078ec0ff */
[C---:B------:R-:W-:Y:S02]  /*0350*/  LOP3.LUT R3, R16.reuse, 0x7, RZ, 0xc0, !PT ;  /* 0x0000000710037812 */ /* 0x040fe400078ec0ff */
[----:B--2---:R-:W-:Y:S02]  /*0360*/  LOP3.LUT R4, R16, 0x3, RZ, 0xc0, !PT ;  /* 0x0000000310047812 */ /* 0x004fe400078ec0ff */
[----:B------:R-:W-:Y:S01]  /*0370*/  IADD3 R5, PT, PT, -R0, RZ, RZ ;  /* 0x000000ff00057210 */ /* 0x000fe20007ffe1ff */
[----:B-1----:R-:W-:-:S04]  /*0380*/  UIADD3 UR5, UP0, UPT, UR6, 0x20, URZ ;  /* 0x0000002006057890 */ /* 0x002fc8000ff1e0ff */
[----:B------:R-:W-:-:S12]  /*0390*/  UIADD3.X UR6, UPT, UPT, URZ, UR7, URZ, UP0, !UPT ;  /* 0x00000007ff067290 */ /* 0x000fd800087fe4ff */
.L_x_38:
[C---:B------:R-:W-:Y:S01]  /*03a0*/  ISETP.GE.U32.AND P0, PT, R16.reuse, 0x10, PT ;  /* 0x000000101000780c */ /* 0x040fe20003f06070 */
[----:B0-----:R-:W-:Y:S02]  /*03b0*/  HFMA2 R15, -RZ, RZ, 0, 0 ;  /* 0x00000000ff0f7431 */ /* 0x001fe400000001ff */
[----:B------:R-:W-:Y:S01]  /*03c0*/  IMAD R17, R16, R7, RZ ;  /* 0x0000000710117224 */ /* 0x000fe200078e02ff */
[----:B------:R-:W-:-:S09]  /*03d0*/  MOV R20, RZ ;  /* 0x000000ff00147202 */ /* 0x000fd20000000f00 */
[----:B------:R-:W-:Y:S05]  /*03e0*/  @!P0 BRA `(.L_x_33) ;  /* 0x0000000000d48947 */ /* 0x000fea0003800000 */
[----:B------:R-:W0:Y:S01]  /*03f0*/  S2UR UR7, SR_CgaCtaId ;  /* 0x00000000000779c3 */ /* 0x000e220000008800 */
[----:B------:R-:W-:Y:S01]  /*0400*/  UMOV UR4, 0x400 ;  /* 0x0000040000047882 */ /* 0x000fe20000000000 */
[----:B------:R-:W-:Y:S02]  /*0410*/  MOV R15, RZ ;  /* 0x000000ff000f7202 */ /* 0x000fe40000000f00 */
[----:B------:R-:W-:Y:S02]  /*0420*/  MOV R18, R17 ;  /* 0x0000001100127202 */ /* 0x000fe40000000f00 */
[----:B------:R-:W-:Y:S01]  /*0430*/  MOV R19, R5 ;  /* 0x0000000500137202 */ /* 0x000fe20000000f00 */
[----:B0-----:R-:W-:-:S04]  /*0440*/  ULEA UR4, UR7, UR4, 0x18 ;  /* 0x0000000407047291 */ /* 0x001fc8000f8ec0ff */
[----:B------:R-:W-:-:S06]  /*0450*/  UIADD3 UR4, UPT, UPT, UR4, 0x20, URZ ;  /* 0x0000002004047890 */ /* 0x000fcc000fffe0ff */
[----:B------:R-:W-:-:S07]  /*0460*/  MOV R20, UR4 ;  /* 0x0000000400147c02 */ /* 0x000fce0008000f00 */
.L_x_34:
[----:B------:R-:W-:Y:S01]  /*0470*/  MOV R28, UR5 ;  /* 0x00000005001c7c02 */ /* 0x000fe20008000f00 */
[----:B---3--:R-:W0:Y:S01]  /*0480*/  LDS.128 R8, [R20+-0x20] ;  /* 0xffffe00014087984 */ /* 0x008e220000000c00 */
[----:B------:R-:W-:-:S03]  /*0490*/  MOV R29, UR6 ;  /* 0x00000006001d7c02 */ /* 0x000fc60008000f00 */
[----:B------:R-:W-:-:S05]  /*04a0*/  IMAD.WIDE R28, R18, 0x4, R28 ;  /* 0x00000004121c7825 */ /* 0x000fca00078e021c */
[----:B------:R-:W0:Y:S04]  /*04b0*/  LDG.E.CONSTANT R14, desc[UR8][R28.64+-0x20] ;  /* 0xffffe0081c0e7981 */ /* 0x000e28000c1e9900 */
[----:B------:R-:W2:Y:S04]  /*04c0*/  LDG.E.CONSTANT R21, desc[UR8][R28.64+-0x1c] ;  /* 0xffffe4081c157981 */ /* 0x000ea8000c1e9900 */
[----:B------:R-:W3:Y:S04]  /*04d0*/  LDG.E.CONSTANT R22, desc[UR8][R28.64+-0x18] ;  /* 0xffffe8081c167981 */ /* 0x000ee8000c1e9900 */
[----:B------:R-:W4:Y:S04]  /*04e0*/  LDG.E.CONSTANT R12, desc[UR8][R28.64+-0x14] ;  /* 0xffffec081c0c7981 */ /* 0x000f28000c1e9900 */
[----:B------:R-:W5:Y:S04]  /*04f0*/  LDG.E.CONSTANT R23, desc[UR8][R28.64+-0x10] ;  /* 0xfffff0081c177981 */ /* 0x000f68000c1e9900 */
[----:B------:R-:W5:Y:S04]  /*0500*/  LDG.E.CONSTANT R24, desc[UR8][R28.64+-0xc] ;  /* 0xfffff4081c187981 */ /* 0x000f68000c1e9900 */
[----:B------:R-:W5:Y:S04]  /*0510*/  LDG.E.CONSTANT R13, desc[UR8][R28.64+-0x8] ;  /* 0xfffff8081c0d7981 */ /* 0x000f68000c1e9900 */
[----:B------:R-:W5:Y:S04]  /*0520*/  LDG.E.CONSTANT R25, desc[UR8][R28.64+0x18] ;  /* 0x000018081c197981 */ /* 0x000f68000c1e9900 */
[----:B------:R-:W5:Y:S01]  /*0530*/  LDG.E.CONSTANT R26, desc[UR8][R28.64+0x1c] ;  /* 0x00001c081c1a7981 */ /* 0x000f62000c1e9900 */
[----:B0-----:R-:W-:-:S03]  /*0540*/  FFMA R8, R14, R8, R15 ;  /* 0x000000080e087223 */ /* 0x001fc6000000000f */
[----:B------:R-:W5:Y:S01]  /*0550*/  LDG.E.CONSTANT R14, desc[UR8][R28.64+-0x4] ;  /* 0xfffffc081c0e7981 */ /* 0x000f62000c1e9900 */
[----:B--2---:R-:W-:-:S03]  /*0560*/  FFMA R9, R9, R21, R8 ;  /* 0x0000001509097223 */ /* 0x004fc60000000008 */
[----:B------:R-:W2:Y:S01]  /*0570*/  LDG.E.CONSTANT R15, desc[UR8][R28.64] ;  /* 0x000000081c0f7981 */ /* 0x000ea2000c1e9900 */
[----:B---3--:R-:W-:-:S03]  /*0580*/  FFMA R10, R10, R22, R9 ;  /* 0x000000160a0a7223 */ /* 0x008fc60000000009 */
[----:B------:R-:W3:Y:S01]  /*0590*/  LDG.E.CONSTANT R21, desc[UR8][R28.64+0x8] ;  /* 0x000008081c157981 */ /* 0x000ee2000c1e9900 */
[----:B----4-:R-:W-:-:S03]  /*05a0*/  FFMA R22, R11, R12, R10 ;  /* 0x0000000c0b167223 */ /* 0x010fc6000000000a */
[----:B------:R-:W5:Y:S04]  /*05b0*/  LDS.128 R8, [R20+-0x10] ;  /* 0xfffff00014087984 */ /* 0x000f680000000c00 */
[----:B------:R-:W4:Y:S01]  /*05c0*/  LDG.E.CONSTANT R12, desc[UR8][R28.64+0x4] ;  /* 0x000004081c0c7981 */ /* 0x000f22000c1e9900 */
[----:B-----5:R-:W-:-:S03]  /*05d0*/  FFMA R8, R23, R8, R22 ;  /* 0x0000000817087223 */ /* 0x020fc60000000016 */
[----:B------:R-:W5:Y:S04]  /*05e0*/  LDG.E.CONSTANT R22, desc[UR8][R28.64+0xc] ;  /* 0x00000c081c167981 */ /* 0x000f68000c1e9900 */
[----:B------:R-:W5:Y:S01]  /*05f0*/  LDG.E.CONSTANT R23, desc[UR8][R28.64+0x10] ;  /* 0x000010081c177981 */ /* 0x000f62000c1e9900 */
[----:B------:R-:W-:-:S03]  /*0600*/  FFMA R9, R9, R24, R8 ;  /* 0x0000001809097223 */ /* 0x000fc60000000008 */
[----:B------:R-:W5:Y:S01]  /*0610*/  LDG.E.CONSTANT R24, desc[UR8][R28.64+0x14] ;  /* 0x000014081c187981 */ /* 0x000f62000c1e9900 */
[----:B------:R-:W-:Y:S01]  /*0620*/  FFMA R10, R10, R13, R9 ;  /* 0x0000000d0a0a7223 */ /* 0x000fe20000000009 */
[----:B------:R-:W-:-:S04]  /*0630*/  IADD3 R19, PT, PT, R19, 0x10, RZ ;  /* 0x0000001013137810 */ /* 0x000fc80007ffe0ff */
[----:B------:R-:W-:Y:S02]  /*0640*/  ISETP.NE.AND P0, PT, R19, RZ, PT ;  /* 0x000000ff1300720c */ /* 0x000fe40003f05270 */
[----:B------:R-:W-:Y:S01]  /*0650*/  IADD3 R18, PT, PT, R18, 0x10, RZ ;  /* 0x0000001012127810 */ /* 0x000fe20007ffe0ff */
[----:B------:R-:W-:Y:S02]  /*0660*/  FFMA R14, R11, R14, R10 ;  /* 0x0000000e0b0e7223 */ /* 0x000fe4000000000a */
[----:B------:R-:W2:Y:S02]  /*0670*/  LDS.128 R8, [R20] ;  /* 0x0000000014087984 */ /* 0x000ea40000000c00 */
[----:B--2---:R-:W-:-:S04]  /*0680*/  FFMA R8, R15, R8, R14 ;  /* 0x000000080f087223 */ /* 0x004fc8000000000e */
[----:B----4-:R-:W-:Y:S02]  /*0690*/  FFMA R9, R9, R12, R8 ;  /* 0x0000000c09097223 */ /* 0x010fe40000000008 */
[----:B------:R0:W1:Y:S02]  /*06a0*/  LDS.128 R12, [R20+0x10] ;  /* 0x00001000140c7984 */ /* 0x0000640000000c00 */
[----:B---3--:R-:W-:-:S04]  /*06b0*/  FFMA R10, R10, R21, R9 ;  /* 0x000000150a0a7223 */ /* 0x008fc80000000009 */
[----:B-----5:R-:W-:Y:S01]  /*06c0*/  FFMA R10, R11, R22, R10 ;  /* 0x000000160b0a7223 */ /* 0x020fe2000000000a */
[----:B0-----:R-:W-:-:S03]  /*06d0*/  IADD3 R20, PT, PT, R20, 0x40, RZ ;  /* 0x0000004014147810 */ /* 0x001fc60007ffe0ff */
[----:B-1----:R-:W-:-:S04]  /*06e0*/  FFMA R10, R23, R12, R10 ;  /* 0x0000000c170a7223 */ /* 0x002fc8000000000a */
[----:B------:R-:W-:-:S04]  /*06f0*/  FFMA R13, R13, R24, R10 ;  /* 0x000000180d0d7223 */ /* 0x000fc8000000000a */
[----:B------:R-:W-:-:S04]  /*0700*/  FFMA R14, R14, R25, R13 ;  /* 0x000000190e0e7223 */ /* 0x000fc8000000000d */
[----:B------:R-:W-:Y:S01]  /*0710*/  FFMA R15, R15, R26, R14 ;  /* 0x0000001a0f0f7223 */ /* 0x000fe2000000000e */
[----:B------:R-:W-:Y:S06]  /*0720*/  @P0 BRA `(.L_x_34) ;  /* 0xfffffffc00500947 */ /* 0x000fec000383ffff */
[----:B------:R-:W-:-:S07]  /*0730*/  MOV R20, R0 ;  /* 0x0000000000147202 */ /* 0x000fce0000000f00 */
.L_x_33:
[----:B------:R-:W-:-:S13]  /*0740*/  ISETP.NE.AND P0, PT, R2, RZ, PT ;  /* 0x000000ff0200720c */ /* 0x000fda0003f05270 */
[----:B------:R-:W-:Y:S05]  /*0750*/  @!P0 BRA `(.L_x_35) ;  /* 0x0000000400188947 */ /* 0x000fea0003800000 */
[----:B---3--:R-:W-:Y:S02]  /*0760*/  IADD3 R8, PT, PT, R2, -0x1, RZ ;  /* 0xffffffff02087810 */ /* 0x008fe40007ffe0ff */
[----:B------:R-:W-:Y:S02]  /*0770*/  ISETP.NE.AND P1, PT, R3, RZ, PT ;  /* 0x000000ff0300720c */ /* 0x000fe40003f25270 */
[----:B------:R-:W-:-:S13]  /*0780*/  ISETP.GE.U32.AND P0, PT, R8, 0x7, PT ;  /* 0x000000070800780c */ /* 0x000fda0003f06070 */
[----:B------:R-:W-:Y:S05]  /*0790*/  @!P0 BRA `(.L_x_36) ;  /* 0x0000000000688947 */ /* 0x000fea0003800000 */
[----:B------:R-:W0:Y:S01]  /*07a0*/  LDC.64 R18, c[0x0][0x380] ;  /* 0x0000e000ff127b82 */ /* 0x000e220000000a00 */
[----:B------:R-:W-:-:S05]  /*07b0*/  IADD3 R9, PT, PT, R17, R20, RZ ;  /* 0x0000001411097210 */ /* 0x000fca0007ffe0ff */
[----:B0-----:R-:W-:-:S05]  /*07c0*/  IMAD.WIDE R18, R9, 0x4, R18 ;  /* 0x0000000409127825 */ /* 0x001fca00078e0212 */
        /* <DEDUP_REMOVED lines=8> */
[----:B------:R-:W0:Y:S01]  /*0850*/  S2UR UR7, SR_CgaCtaId ;  /* 0x00000000000779c3 */ /* 0x000e220000008800 */
[----:B------:R-:W-:-:S02]  /*0860*/  UMOV UR4, 0x400 ;  /* 0x0000040000047882 */ /* 0x000fc40000000000 */
[----:B0-----:R-:W-:-:S06]  /*0870*/  ULEA UR4, UR7, UR4, 0x18 ;  /* 0x0000000407047291 */ /* 0x001fcc000f8ec0ff */
[C---:B------:R-:W-:Y:S02]  /*0880*/  LEA R27, R20.reuse, UR4, 0x2 ;  /* 0x00000004141b7c11 */ /* 0x040fe4000f8e10ff */
[----:B------:R-:W-:-:S03]  /*0890*/  IADD3 R20, PT, PT, R20, 0x8, RZ ;  /* 0x0000000814147810 */ /* 0x000fc60007ffe0ff */
[----:B------:R-:W2:Y:S02]  /*08a0*/  LDS.128 R8, [R27] ;  /* 0x000000001b087984 */ /* 0x000ea40000000c00 */
[----:B--2---:R-:W-:Y:S02]  /*08b0*/  FFMA R29, R12, R8, R15 ;  /* 0x000000080c1d7223 */ /* 0x004fe4000000000f */
[----:B------:R-:W0:Y:S02]  /*08c0*/  LDS.128 R12, [R27+0x10] ;  /* 0x000010001b0c7984 */ /* 0x000e240000000c00 */
[----:B---3--:R-:W-:-:S04]  /*08d0*/  FFMA R22, R22, R9, R29 ;  /* 0x0000000916167223 */ /* 0x008fc8000000001d */
[----:B----4-:R-:W-:-:S04]  /*08e0*/  FFMA R25, R25, R10, R22 ;  /* 0x0000000a19197223 */ /* 0x010fc80000000016 */
[----:B-----5:R-:W-:-:S04]  /*08f0*/  FFMA R26, R26, R11, R25 ;  /* 0x0000000b1a1a7223 */ /* 0x020fc80000000019 */
[----:B0-----:R-:W-:-:S04]  /*0900*/  FFMA R23, R23, R12, R26 ;  /* 0x0000000c17177223 */ /* 0x001fc8000000001a */
[----:B------:R-:W-:-:S04]  /*0910*/  FFMA R24, R24, R13, R23 ;  /* 0x0000000d18187223 */ /* 0x000fc80000000017 */
[----:B------:R-:W-:-:S04]  /*0920*/  FFMA R21, R21, R14, R24 ;  /* 0x0000000e15157223 */ /* 0x000fc80000000018 */
[----:B------:R-:W-:-:S07]  /*0930*/  FFMA R15, R28, R15, R21 ;  /* 0x0000000f1c0f7223 */ /* 0x000fce0000000015 */
.L_x_36:
[----:B------:R-:W-:Y:S05]  /*0940*/  @!P1 BRA `(.L_x_35) ;  /* 0x00000000009c9947 */ /* 0x000fea0003800000 */
[----:B------:R-:W-:Y:S02]  /*0950*/  IADD3 R8, PT, PT, R3, -0x1, RZ ;  /* 0xffffffff03087810 */ /* 0x000fe40007ffe0ff */
        /* <DEDUP_REMOVED lines=9> */
[----:B------:R-:W5:Y:S01]  /*09f0*/  LDG.E.CONSTANT R21, desc[UR8][R12.64+0xc] ;  /* 0x00000c080c157981 */ /* 0x000f62000c1e9900 */
[----:B------:R-:W0:Y:S01]  /*0a00*/  S2UR UR7, SR_CgaCtaId ;  /* 0x00000000000779c3 */ /* 0x000e220000008800 */
[----:B------:R-:W-:-:S02]  /*0a10*/  UMOV UR4, 0x400 ;  /* 0x0000040000047882 */ /* 0x000fc40000000000 */
[----:B0-----:R-:W-:-:S06]  /*0a20*/  ULEA UR4, UR7, UR4, 0x18 ;  /* 0x0000000407047291 */ /* 0x001fcc000f8ec0ff */
[C---:B------:R-:W-:Y:S02]  /*0a30*/  LEA R8, R20.reuse, UR4, 0x2 ;  /* 0x0000000414087c11 */ /* 0x040fe4000f8e10ff */
[----:B------:R-:W-:-:S04]  /*0a40*/  IADD3 R20, PT, PT, R20, 0x4, RZ ;  /* 0x0000000414147810 */ /* 0x000fc80007ffe0ff */
[----:B------:R-:W2:Y:S02]  /*0a50*/  LDS.128 R8, [R8] ;  /* 0x0000000008087984 */ /* 0x000ea40000000c00 */
[----:B--2---:R-:W-:-:S04]  /*0a60*/  FFMA R14, R14, R8, R15 ;  /* 0x000000080e0e7223 */ /* 0x004fc8000000000f */
[----:B---3--:R-:W-:-:S04]  /*0a70*/  FFMA R9, R19, R9, R14 ;  /* 0x0000000913097223 */ /* 0x008fc8000000000e */
[----:B----4-:R-:W-:-:S04]  /*0a80*/  FFMA R10, R18, R10, R9 ;  /* 0x0000000a120a7223 */ /* 0x010fc80000000009 */
[----:B-----5:R-:W-:-:S07]  /*0a90*/  FFMA R15, R21, R11, R10 ;  /* 0x0000000b150f7223 */ /* 0x020fce000000000a */
.L_x_37:
[----:B------:R-:W-:Y:S05]  /*0aa0*/  @!P1 BRA `(.L_x_35) ;  /* 0x0000000000449947 */ /* 0x000fea0003800000 */
[----:B------:R-:W0:Y:S01]  /*0ab0*/  LDC.64 R12, c[0x0][0x380] ;  /* 0x0000e000ff0c7b82 */ /* 0x000e220000000a00 */
[----:B------:R-:W-:-:S05]  /*0ac0*/  IADD3 R17, PT, PT, R17, R20, RZ ;  /* 0x0000001411117210 */ /* 0x000fca0007ffe0ff */
[----:B0-----:R-:W-:-:S05]  /*0ad0*/  IMAD.WIDE R12, R17, 0x4, R12 ;  /* 0x00000004110c7825 */ /* 0x001fca00078e020c */
[----:B------:R-:W2:Y:S01]  /*0ae0*/  LDG.E.CONSTANT R14, desc[UR8][R12.64] ;  /* 0x000000080c0e7981 */ /* 0x000ea2000c1e9900 */
[----:B------:R-:W0:Y:S01]  /*0af0*/  S2UR UR7, SR_CgaCtaId ;  /* 0x00000000000779c3 */ /* 0x000e220000008800 */
[----:B------:R-:W-:Y:S01]  /*0b00*/  UMOV UR4, 0x400 ;  /* 0x0000040000047882 */ /* 0x000fe20000000000 */
[----:B------:R-:W-:Y:S01]  /*0b10*/  ISETP.NE.AND P0, PT, R4, 0x1, PT ;  /* 0x000000010400780c */ /* 0x000fe20003f05270 */
[----:B0-----:R-:W-:-:S06]  /*0b20*/  ULEA UR4, UR7, UR4, 0x18 ;  /* 0x0000000407047291 */ /* 0x001fcc000f8ec0ff */
[----:B------:R-:W-:-:S06]  /*0b30*/  LEA R8, R20, UR4, 0x2 ;  /* 0x0000000414087c11 */ /* 0x000fcc000f8e10ff */
[----:B------:R-:W2:Y:S02]  /*0b40*/  LDS.128 R8, [R8] ;  /* 0x0000000008087984 */ /* 0x000ea40000000c00 */
[----:B--2---:R-:W-:Y:S01]  /*0b50*/  FFMA R15, R14, R8, R15 ;  /* 0x000000080e0f7223 */ /* 0x004fe2000000000f */
[----:B------:R-:W-:Y:S06]  /*0b60*/  @!P0 BRA `(.L_x_35) ;  /* 0x0000000000148947 */ /* 0x000fec0003800000 */
[----:B------:R-:W-:Y:S01]  /*0b70*/  ISETP.NE.AND P0, PT, R4, 0x2, PT ;  /* 0x000000020400780c */ /* 0x000fe20003f05270 */
[----:B------:R-:W2:-:S12]  /*0b80*/  LDG.E.CONSTANT R8, desc[UR8][R12.64+0x4] ;  /* 0x000004080c087981 */ /* 0x000e98000c1e9900 */
[----:B------:R-:W3:Y:S01]  /*0b90*/  @P0 LDG.E.CONSTANT R14, desc[UR8][R12.64+0x8] ;  /* 0x000008080c0e0981 */ /* 0x000ee2000c1e9900 */
[----:B--2---:R-:W-:-:S04]  /*0ba0*/  FFMA R15, R8, R9, R15 ;  /* 0x00000009080f7223 */ /* 0x004fc8000000000f */
[----:B---3--:R-:W-:-:S07]  /*0bb0*/  @P0 FFMA R15, R14, R10, R15 ;  /* 0x0000000a0e0f0223 */ /* 0x008fce000000000f */
.L_x_35:
[----:B------:R-:W0:Y:S01]  /*0bc0*/  LDC.64 R10, c[0x0][0x390] ;  /* 0x0000e400ff0a7b82 */ /* 0x000e220000000a00 */
[----:B------:R-:W1:Y:S07]  /*0bd0*/  LDCU UR4, c[0x0][0x3b0] ;  /* 0x00007600ff0477ac */ /* 0x000e6e0008000800 */
[----:B------:R-:W2:Y:S08]  /*0be0*/  LDC.64 R12, c[0x0][0x398] ;  /* 0x0000e600ff0c7b82 */ /* 0x000eb00000000a00 */
[----:B---3--:R-:W3:Y:S01]  /*0bf0*/  LDC.64 R8, c[0x0][0x388] ;  /* 0x0000e200ff087b82 */ /* 0x008ee20000000a00 */
[----:B0-----:R-:W-:-:S06]  /*0c00*/  IMAD.WIDE R10, R7, 0x4, R10 ;  /* 0x00000004070a7825 */ /* 0x001fcc00078e020a */
[----:B------:R-:W4:Y:S01]  /*0c10*/  LDG.E R10, desc[UR8][R10.64] ;  /* 0x000000080a0a7981 */ /* 0x000f22000c1e1900 */
[----:B--2---:R-:W-:-:S06]  /*0c20*/  IMAD.WIDE R12, R7, 0x4, R12 ;  /* 0x00000004070c7825 */ /* 0x004fcc00078e020c */
[----:B------:R-:W4:Y:S01]  /*0c30*/  LDG.E R13, desc[UR8][R12.64] ;  /* 0x000000080c0d7981 */ /* 0x000f22000c1e1900 */
[----:B---3--:R-:W-:Y:S01]  /*0c40*/  IMAD.WIDE R8, R7, 0x4, R8 ;  /* 0x0000000407087825 */ /* 0x008fe200078e0208 */
[----:B------:R-:W-:-:S04]  /*0c50*/  IADD3 R7, PT, PT, R6, R7, RZ ;  /* 0x0000000706077210 */ /* 0x000fc80007ffe0ff */
[----:B-1----:R-:W-:Y:S01]  /*0c60*/  ISETP.GE.AND P0, PT, R7, UR4, PT ;  /* 0x0000000407007c0c */ /* 0x002fe2000bf06270 */
[----:B----4-:R-:W-:-:S04]  /*0c70*/  FADD R14, R10, R13 ;  /* 0x0000000d0a0e7221 */ /* 0x010fc80000000000 */
[----:B------:R-:W-:-:S04]  /*0c80*/  FADD R14, R14, R15 ;  /* 0x0000000f0e0e7221 */ /* 0x000fc80000000000 */
[----:B------:R-:W-:-:S04]  /*0c90*/  FADD R14, R14, |R14| ;  /* 0x4000000e0e0e7221 */ /* 0x000fc80000000000 */
[----:B------:R-:W-:-:S05]  /*0ca0*/  FMUL R15, R14, 0.5 ;  /* 0x3f0000000e0f7820 */ /* 0x000fca0000400000 */
[----:B------:R0:W-:Y:S01]  /*0cb0*/  STG.E desc[UR8][R8.64], R15 ;  /* 0x0000000f08007986 */ /* 0x0001e2000c101908 */
[----:B------:R-:W-:Y:S05]  /*0cc0*/  @!P0 BRA `(.L_x_38) ;  /* 0xfffffff400b48947 */ /* 0x000fea000383ffff */
[----:B------:R-:W-:Y:S05]  /*0cd0*/  EXIT ;  /* 0x000000000000794d */ /* 0x000fea0003800000 */
.L_x_39:
        /* <DEDUP_REMOVED lines=10> */
.L_x_111:


//--------------------- .text._Z15DeviceArrayCopyPfS_i --------------------------
	.section	.text._Z15DeviceArrayCopyPfS_i,"ax",@progbits
	.align	128
        .global         _Z15DeviceArrayCopyPfS_i
        .type           _Z15DeviceArrayCopyPfS_i,@function
        .size           _Z15DeviceArrayCopyPfS_i,(.L_x_112 - _Z15DeviceArrayCopyPfS_i)
        .other          _Z15DeviceArrayCopyPfS_i,@"STO_CUDA_ENTRY STV_DEFAULT"
_Z15DeviceArrayCopyPfS_i:
.text._Z15DeviceArrayCopyPfS_i:
[----:B------:R-:W-:Y:S01]  /*0000*/  LDC R1, c[0x0][0x37c] ;  /* 0x0000df00ff017b82 */ /* 0x000fe20000000800 */
[----:B------:R-:W0:Y:S07]  /*0010*/  S2R R7, SR_TID.X ;  /* 0x0000000000077919 */ /* 0x000e2e0000002100 */
[----:B------:R-:W0:Y:S01]  /*0020*/  S2UR UR4, SR_CTAID.X ;  /* 0x00000000000479c3 */ /* 0x000e220000002500 */
[----:B------:R-:W1:Y:S07]  /*0030*/  LDCU UR5, c[0x0][0x390] ;  /* 0x00007200ff0577ac */ /* 0x000e6e0008000800 */
[----:B------:R-:W0:Y:S02]  /*0040*/  LDC R0, c[0x0][0x360] ;  /* 0x0000d800ff007b82 */ /* 0x000e240000000800 */
[----:B0-----:R-:W-:-:S05]  /*0050*/  IMAD R7, R0, UR4, R7 ;  /* 0x0000000400077c24 */ /* 0x001fca000f8e0207 */
[----:B-1----:R-:W-:-:S13]  /*0060*/  ISETP.GE.AND P0, PT, R7, UR5, PT ;  /* 0x0000000507007c0c */ /* 0x002fda000bf06270 */
[----:B------:R-:W-:Y:S05]  /*0070*/  @P0 EXIT ;  /* 0x000000000000094d */ /* 0x000fea0003800000 */
[----:B------:R-:W0:Y:S01]  /*0080*/  LDC.64 R2, c[0x0][0x388] ;  /* 0x0000e200ff027b82 */ /* 0x000e220000000a00 */
[----:B------:R-:W1:Y:S07]  /*0090*/  LDCU.64 UR4, c[0x0][0x358] ;  /* 0x00006b00ff0477ac */ /* 0x000e6e0008000a00 */
[----:B------:R-:W2:Y:S01]  /*00a0*/  LDC.64 R4, c[0x0][0x380] ;  /* 0x0000e000ff047b82 */ /* 0x000ea20000000a00 */
[----:B0-----:R-:W-:-:S06]  /*00b0*/  IMAD.WIDE R2, R7, 0x4, R2 ;  /* 0x0000000407027825 */ /* 0x001fcc00078e0202 */
[----:B-1----:R-:W3:Y:S01]  /*00c0*/  LDG.E R3, desc[UR4][R2.64] ;  /* 0x0000000402037981 */ /* 0x002ee2000c1e1900 */
[----:B--2---:R-:W-:-:S05]  /*00d0*/  IMAD.WIDE R4, R7, 0x4, R4 ;  /* 0x0000000407047825 */ /* 0x004fca00078e0204 */
[----:B---3--:R-:W-:Y:S01]  /*00e0*/  STG.E desc[UR4][R4.64], R3 ;  /* 0x0000000304007986 */ /* 0x008fe2000c101904 */
[----:B------:R-:W-:Y:S05]  /*00f0*/  EXIT ;  /* 0x000000000000794d */ /* 0x000fea0003800000 */
.L_x_40:
        /* <DEDUP_REMOVED lines=16> */
.L_x_112:


//--------------------- .text._Z26StepFourGPADFlippedParRowsPKfPfS1_S0_S1_iiii --------------------------
	.section	.text._Z26StepFourGPADFlippedParRowsPKfPfS1_S0_S1_iiii,"ax",@progbits
	.align	128
        .global         _Z26StepFourGPADFlippedParRowsPKfPfS1_S0_S1_iiii
        .type           _Z26StepFourGPADFlippedParRowsPKfPfS1_S0_S1_iiii,@function
        .size           _Z26StepFourGPADFlippedParRowsPKfPfS1_S0_S1_iiii,(.L_x_113 - _Z26StepFourGPADFlippedParRowsPKfPfS1_S0_S1_iiii)
        .other          _Z26StepFourGPADFlippedParRowsPKfPfS1_S0_S1_iiii,@"STO_CUDA_ENTRY STV_DEFAULT"
_Z26StepFourGPADFlippedParRowsPKfPfS1_S0_S1_iiii:
.text._Z26StepFourGPADFlippedParRowsPKfPfS1_S0_S1_iiii:
[----:B------:R-:W-:Y:S01]  /*0000*/  LDC R1, c[0x0][0x37c] ;  /* 0x0000df00ff017b82 */ /* 0x000fe20000000800 */
[----:B------:R-:W0:Y:S07]  /*0010*/  S2R R9, SR_TID.X ;  /* 0x0000000000097919 */ /* 0x000e2e0000002100 */
[----:B------:R-:W1:Y:S01]  /*0020*/  LDC.64 R16, c[0x0][0x3a8] ;  /* 0x0000ea00ff107b82 */ /* 0x000e620000000a00 */
[----:B------:R-:W2:Y:S01]  /*0030*/  LDCU UR5, c[0x0][0x3b0] ;  /* 0x00007600ff0577ac */ /* 0x000ea20008000800 */
[----:B------:R-:W-:Y:S01]  /*0040*/  BSSY.RECONVERGENT B0, `(.L_x_41) ;  /* 0x0000014000007945 */ /* 0x000fe20003800200 */
[----:B------:R-:W3:Y:S05]  /*0050*/  LDCU.64 UR6, c[0x0][0x358] ;  /* 0x00006b00ff0677ac */ /* 0x000eea0008000a00 */
[----:B------:R-:W4:Y:S08]  /*0060*/  S2UR UR4, SR_CTAID.X ;  /* 0x00000000000479c3 */ /* 0x000f300000002500 */
[----:B------:R-:W4:Y:S01]  /*0070*/  LDC R6, c[0x0][0x360] ;  /* 0x0000d800ff067b82 */ /* 0x000f220000000800 */
[----:B-1----:R-:W-:-:S05]  /*0080*/  IMAD R16, R17, R16, RZ ;  /* 0x0000001011107224 */ /* 0x002fca00078e02ff */
[----:B0-----:R-:W-:Y:S01]  /*0090*/  ISETP.GE.AND P1, PT, R9, R16, PT ;  /* 0x000000100900720c */ /* 0x001fe20003f26270 */
[----:B----4-:R-:W-:-:S05]  /*00a0*/  IMAD R7, R6, UR4, R9 ;  /* 0x0000000406077c24 */ /* 0x010fca000f8e0209 */
[----:B--2---:R-:W-:-:S07]  /*00b0*/  ISETP.GE.AND P0, PT, R7, UR5, PT ;  /* 0x0000000507007c0c */ /* 0x004fce000bf06270 */
[----:B---3--:R-:W-:Y:S06]  /*00c0*/  @P1 BRA `(.L_x_42) ;  /* 0x00000000002c1947 */ /* 0x008fec0003800000 */
[----:B------:R-:W0:Y:S01]  /*00d0*/  S2R R3, SR_CgaCtaId ;  /* 0x0000000000037919 */ /* 0x000e220000008800 */
[----:B------:R-:W1:Y:S01]  /*00e0*/  LDC.64 R4, c[0x0][0x3a0] ;  /* 0x0000e800ff047b82 */ /* 0x000e620000000a00 */
[----:B------:R-:W-:-:S04]  /*00f0*/  MOV R0, 0x400 ;  /* 0x0000040000007802 */ /* 0x000fc80000000f00 */
[----:B0-----:R-:W-:-:S07]  /*0100*/  LEA R0, R3, R0, 0x18 ;  /* 0x0000000003007211 */ /* 0x001fce00078ec0ff */
.L_x_43:
[----:B01----:R-:W-:-:S06]  /*0110*/  IMAD.WIDE R2, R9, 0x4, R4 ;  /* 0x0000000409027825 */ /* 0x003fcc00078e0204 */
[----:B------:R-:W2:Y:S01]  /*0120*/  LDG.E R2, desc[UR6][R2.64] ;  /* 0x0000000602027981 */ /* 0x000ea2000c1e1900 */
[----:B------:R-:W-:Y:S02]  /*0130*/  LEA R11, R9, R0, 0x2 ;  /* 0x00000000090b7211 */ /* 0x000fe400078e10ff */
[----:B------:R-:W-:-:S04]  /*0140*/  IADD3 R9, PT, PT, R6, R9, RZ ;  /* 0x0000000906097210 */ /* 0x000fc80007ffe0ff */
[----:B------:R-:W-:Y:S01]  /*0150*/  ISETP.GE.AND P1, PT, R9, R16, PT ;  /* 0x000000100900720c */ /* 0x000fe20003f26270 */
[----:B--2---:R0:W-:-:S12]  /*0160*/  STS [R11], R2 ;  /* 0x000000020b007388 */ /* 0x0041d80000000800 */
[----:B------:R-:W-:Y:S05]  /*0170*/  @!P1 BRA `(.L_x_43) ;  /* 0xfffffffc00e49947 */ /* 0x000fea000383ffff */
.L_x_42:
[----:B------:R-:W-:Y:S05]  /*0180*/  BSYNC.RECONVERGENT B0 ;  /* 0x0000000000007941 */ /* 0x000fea0003800200 */
.L_x_41:
[----:B------:R-:W-:Y:S06]  /*0190*/  BAR.SYNC.DEFER_BLOCKING 0x0 ;  /* 0x0000000000007b1d */ /* 0x000fec0000010000 */
[----:B------:R-:W-:Y:S05]  /*01a0*/  @P0 EXIT ;  /* 0x000000000000094d */ /* 0x000fea0003800000 */
[----:B------:R-:W1:Y:S01]  /*01b0*/  LDCU UR4, c[0x0][0x370] ;  /* 0x00006e00ff0477ac */ /* 0x000e620008000800 */
[----:B0-----:R-:W0:Y:S01]  /*01c0*/  LDC.64 R2, c[0x0][0x388] ;  /* 0x0000e200ff027b82 */ /* 0x001e220000000a00 */
[----:B------:R-:W-:-:S07]  /*01d0*/  ISETP.GT.AND P0, PT, R16, RZ, PT ;  /* 0x000000ff1000720c */ /* 0x000fce0003f04270 */
[----:B------:R-:W2:Y:S08]  /*01e0*/  LDC.64 R4, c[0x0][0x390] ;  /* 0x0000e400ff047b82 */ /* 0x000eb00000000a00 */
[----:B------:R-:W3:Y:S01]  /*01f0*/  LDC.64 R8, c[0x0][0x398] ;  /* 0x0000e600ff087b82 */ /* 0x000ee20000000a00 */
[----:B-1----:R-:W-:Y:S01]  /*0200*/  IMAD R6, R6, UR4, RZ ;  /* 0x0000000406067c24 */ /* 0x002fe2000f8e02ff */
[----:B------:R-:W-:Y:S06]  /*0210*/  @P0 BRA `(.L_x_44) ;  /* 0x0000000000380947 */ /* 0x000fec0003800000 */
.L_x_45:
        /* <DEDUP_REMOVED lines=14> */
.L_x_44:
[C---:B------:R-:W-:Y:S02]  /*0300*/  LOP3.LUT R0, R16.reuse, 0x7ffffff0, RZ, 0xc0, !PT ;  /* 0x7ffffff010007812 */ /* 0x040fe400078ec0ff */
[C---:B0-----:R-:W-:Y:S02]  /*0310*/  LOP3.LUT R2, R16.reuse, 0xf, RZ, 0xc0, !PT ;  /* 0x0000000f10027812 */ /* 0x041fe400078ec0ff */
[C---:B------:R-:W-:Y:S02]  /*0320*/  LOP3.LUT R3, R16.reuse, 0x7, RZ, 0xc0, !PT ;  /* 0x0000000710037812 */ /* 0x040fe400078ec0ff */
[----:B--2---:R-:W-:Y:S02]  /*0330*/  LOP3.LUT R4, R16, 0x3, RZ, 0xc0, !PT ;  /* 0x0000000310047812 */ /* 0x004fe400078ec0ff */
[----:B------:R-:W-:-:S07]  /*0340*/  IADD3 R5, PT, PT, -R0, RZ, RZ ;  /* 0x000000ff00057210 */ /* 0x000fce0007ffe1ff */
.L_x_51:
[----:B------:R-:W-:Y:S01]  /*0350*/  ISETP.GE.U32.AND P0, PT, R16, 0x10, PT ;  /* 0x000000101000780c */ /* 0x000fe20003f06070 */
[----:B0-----:R-:W-:Y:S01]  /*0360*/  HFMA2 R15, -RZ, RZ, 0, 0 ;  /* 0x00000000ff0f7431 */ /* 0x001fe200000001ff */
[----:B------:R-:W-:-:S11]  /*0370*/  MOV R18, RZ ;  /* 0x000000ff00127202 */ /* 0x000fd60000000f00 */
        /* <DEDUP_REMOVED lines=9> */
.L_x_47:
[----:B---3--:R-:W0:Y:S08]  /*0410*/  LDC.64 R8, c[0x0][0x380] ;  /* 0x0000e000ff087b82 */ /* 0x008e300000000a00 */
[----:B------:R-:W1:Y:S01]  /*0420*/  LDC R21, c[0x0][0x3b0] ;  /* 0x0000ec00ff157b82 */ /* 0x000e620000000800 */
[----:B0-----:R-:W-:-:S05]  /*0430*/  IMAD.WIDE R8, R18, 0x4, R8 ;  /* 0x0000000412087825 */ /* 0x001fca00078e0208 */
[----:B------:R0:W2:Y:S01]  /*0440*/  LDG.E.CONSTANT R14, desc[UR6][R8.64] ;  /* 0x00000006080e7981 */ /* 0x0000a2000c1e9900 */
[----:B-1----:R-:W-:-:S04]  /*0450*/  IMAD.WIDE R12, R21, 0x4, R8 ;  /* 0x00000004150c7825 */ /* 0x002fc800078e0208 */
[C---:B------:R-:W-:Y:S01]  /*0460*/  IMAD.WIDE R26, R21.reuse, 0x4, R12 ;  /* 0x00000004151a7825 */ /* 0x040fe200078e020c */
[----:B0-----:R-:W2:Y:S04]  /*0470*/  LDS.128 R8, [R17+-0x20] ;  /* 0xffffe00011087984 */ /* 0x001ea80000000c00 */
[----:B------:R-:W3:Y:S04]  /*0480*/  LDG.E.CONSTANT R12, desc[UR6][R12.64] ;  /* 0x000000060c0c7981 */ /* 0x000ee8000c1e9900 */
[----:B------:R0:W4:Y:S02]  /*0490*/  LDG.E.CONSTANT R13, desc[UR6][R26.64] ;  /* 0x000000061a0d7981 */ /* 0x000124000c1e9900 */
[----:B0-----:R-:W-:-:S05]  /*04a0*/  IMAD.WIDE R26, R21, 0x4, R26 ;  /* 0x00000004151a7825 */ /* 0x001fca00078e021a */
[----:B------:R-:W5:Y:S01]  /*04b0*/  LDG.E.CONSTANT R24, desc[UR6][R26.64] ;  /* 0x000000061a187981 */ /* 0x000f62000c1e9900 */
[----:B------:R-:W-:-:S05]  /*04c0*/  IMAD.WIDE R22, R21, 0x4, R26 ;  /* 0x0000000415167825 */ /* 0x000fca00078e021a */
[----:B------:R-:W5:Y:S01]  /*04d0*/  LDG.E.CONSTANT R25, desc[UR6][R22.64] ;  /* 0x0000000616197981 */ /* 0x000f62000c1e9900 */
[----:B------:R-:W-:-:S05]  /*04e0*/  IMAD.WIDE R28, R21, 0x4, R22 ;  /* 0x00000004151c7825 */ /* 0x000fca00078e0216 */
[----:B------:R0:W5:Y:S02]  /*04f0*/  LDG.E.CONSTANT R20, desc[UR6][R28.64] ;  /* 0x000000061c147981 */ /* 0x000164000c1e9900 */
[----:B0-----:R-:W-:-:S05]  /*0500*/  IMAD.WIDE R28, R21, 0x4, R28 ;  /* 0x00000004151c7825 */ /* 0x001fca00078e021c */
[----:B------:R-:W5:Y:S01]  /*0510*/  LDG.E.CONSTANT R26, desc[UR6][R28.64] ;  /* 0x000000061c1a7981 */ /* 0x000f62000c1e9900 */
[----:B------:R-:W-:-:S04]  /*0520*/  IMAD.WIDE R22, R21, 0x4, R28 ;  /* 0x0000000415167825 */ /* 0x000fc800078e021c */
[----:B--2---:R-:W-:Y:S02]  /*0530*/  FFMA R14, R14, R8, R15 ;  /* 0x000000080e0e7223 */ /* 0x004fe4000000000f */
[----:B------:R0:W2:Y:S02]  /*0540*/  LDG.E.CONSTANT R8, desc[UR6][R22.64] ;  /* 0x0000000616087981 */ /* 0x0000a4000c1e9900 */
[----:B0-----:R-:W-:-:S04]  /*0550*/  IMAD.WIDE R22, R21, 0x4, R22 ;  /* 0x0000000415167825 */ /* 0x001fc800078e0216 */
[----:B---3--:R-:W-:Y:S01]  /*0560*/  FFMA R9, R9, R12, R14 ;  /* 0x0000000c09097223 */ /* 0x008fe2000000000e */
[----:B------:R0:W3:Y:S03]  /*0570*/  LDG.E.CONSTANT R29, desc[UR6][R22.64] ;  /* 0x00000006161d7981 */ /* 0x0000e6000c1e9900 */
[----:B----4-:R-:W-:Y:S02]  /*0580*/  FFMA R10, R10, R13, R9 ;  /* 0x0000000d0a0a7223 */ /* 0x010fe40000000009 */
[----:B------:R-:W1:Y:S01]  /*0590*/  LDS.128 R12, [R17+-0x10] ;  /* 0xfffff000110c7984 */ /* 0x000e620000000c00 */
[----:B0-----:R-:W-:-:S05]  /*05a0*/  IMAD.WIDE R22, R21, 0x4, R22 ;  /* 0x0000000415167825 */ /* 0x001fca00078e0216 */
[----:B------:R0:W4:Y:S01]  /*05b0*/  LDG.E.CONSTANT R28, desc[UR6][R22.64] ;  /* 0x00000006161c7981 */ /* 0x000122000c1e9900 */
[----:B-----5:R-:W-:Y:S01]  /*05c0*/  FFMA R10, R11, R24, R10 ;  /* 0x000000180b0a7223 */ /* 0x020fe2000000000a */
[----:B0-----:R-:W-:-:S04]  /*05d0*/  IMAD.WIDE R22, R21, 0x4, R22 ;  /* 0x0000000415167825 */ /* 0x001fc800078e0216 */
[----:B-1----:R-:W-:Y:S01]  /*05e0*/  FFMA R10, R25, R12, R10 ;  /* 0x0000000c190a7223 */ /* 0x002fe2000000000a */
[----:B------:R-:W-:Y:S02]  /*05f0*/  IMAD.WIDE R24, R21, 0x4, R22 ;  /* 0x0000000415187825 */ /* 0x000fe400078e0216 */
[----:B------:R-:W5:Y:S02]  /*0600*/  LDG.E.CONSTANT R23, desc[UR6][R22.64] ;  /* 0x0000000616177981 */ /* 0x000f64000c1e9900 */
[----:B------:R-:W-:Y:S01]  /*0610*/  FFMA R9, R13, R20, R10 ;  /* 0x000000140d097223 */ /* 0x000fe2000000000a */
[C---:B------:R-:W-:Y:S01]  /*0620*/  IMAD.WIDE R12, R21.reuse, 0x4, R24 ;  /* 0x00000004150c7825 */ /* 0x040fe200078e0218 */
[----:B------:R-:W5:Y:S03]  /*0630*/  LDG.E.CONSTANT R20, desc[UR6][R24.64] ;  /* 0x0000000618147981 */ /* 0x000f66000c1e9900 */
[C---:B------:R-:W-:Y:S01]  /*0640*/  IMAD.WIDE R10, R21.reuse, 0x4, R12 ;  /* 0x00000004150a7825 */ /* 0x040fe200078e020c */
[----:B------:R0:W5:Y:S04]  /*0650*/  LDG.E.CONSTANT R25, desc[UR6][R12.64] ;  /* 0x000000060c197981 */ /* 0x000168000c1e9900 */
[----:B------:R1:W5:Y:S01]  /*0660*/  LDG.E.CONSTANT R22, desc[UR6][R10.64] ;  /* 0x000000060a167981 */ /* 0x000362000c1e9900 */
[----:B0-----:R-:W-:-:S05]  /*0670*/  IMAD.WIDE R12, R21, 0x4, R10 ;  /* 0x00000004150c7825 */ /* 0x001fca00078e020a */
[----:B------:R-:W5:Y:S01]  /*0680*/  LDG.E.CONSTANT R27, desc[UR6][R12.64] ;  /* 0x000000060c1b7981 */ /* 0x000f62000c1e9900 */
[----:B-1----:R-:W-:-:S05]  /*0690*/  IMAD.WIDE R10, R21, 0x4, R12 ;  /* 0x00000004150a7825 */ /* 0x002fca00078e020c */
[----:B------:R0:W5:Y:S01]  /*06a0*/  LDG.E.CONSTANT R24, desc[UR6][R10.64] ;  /* 0x000000060a187981 */ /* 0x000162000c1e9900 */
[----:B------:R-:W-:Y:S01]  /*06b0*/  FFMA R14, R14, R26, R9 ;  /* 0x0000001a0e0e7223 */ /* 0x000fe20000000009 */
[----:B------:R-:W-:-:S04]  /*06c0*/  IADD3 R19, PT, PT, R19, 0x10, RZ ;  /* 0x0000001013137810 */ /* 0x000fc80007ffe0ff */
[----:B------:R-:W-:Y:S02]  /*06d0*/  ISETP.NE.AND P0, PT, R19, RZ, PT ;  /* 0x000000ff1300720c */ /* 0x000fe40003f05270 */
[----:B------:R-:W-:Y:S01]  /*06e0*/  LEA R18, R21, R18, 0x4 ;  /* 0x0000001215127211 */ /* 0x000fe200078e20ff */
[----:B--2---:R-:W-:Y:S02]  /*06f0*/  FFMA R14, R15, R8, R14 ;  /* 0x000000080f0e7223 */ /* 0x004fe4000000000e */
[----:B0-----:R-:W3:Y:S02]  /*0700*/  LDS.128 R8, [R17] ;  /* 0x0000000011087984 */ /* 0x001ee40000000c00 */
[----:B---3--:R-:W-:Y:S02]  /*0710*/  FFMA R8, R29, R8, R14 ;  /* 0x000000081d087223 */ /* 0x008fe4000000000e */
[----:B------:R-:W0:Y:S02]  /*0720*/  LDS.128 R12, [R17+0x10] ;  /* 0x00001000110c7984 */ /* 0x000e240000000c00 */
[----:B----4-:R-:W-:-:S04]  /*0730*/  FFMA R9, R9, R28, R8 ;  /* 0x0000001c09097223 */ /* 0x010fc80000000008 */
[----:B-----5:R-:W-:-:S04]  /*0740*/  FFMA R8, R10, R23, R9 ;  /* 0x000000170a087223 */ /* 0x020fc80000000009 */
[----:B------:R-:W-:-:S04]  /*0750*/  FFMA R8, R11, R20, R8 ;  /* 0x000000140b087223 */ /* 0x000fc80000000008 */
[----:B0-----:R-:W-:-:S04]  /*0760*/  FFMA R8, R25, R12, R8 ;  /* 0x0000000c19087223 */ /* 0x001fc80000000008 */
[----:B------:R-:W-:Y:S01]  /*0770*/  FFMA R13, R13, R22, R8 ;  /* 0x000000160d0d7223 */ /* 0x000fe20000000008 */
[----:B------:R-:W-:-:S03]  /*0780*/  IADD3 R17, PT, PT, R17, 0x40, RZ ;  /* 0x0000004011117810 */ /* 0x000fc60007ffe0ff */
[----:B------:R-:W-:-:S04]  /*0790*/  FFMA R14, R14, R27, R13 ;  /* 0x0000001b0e0e7223 */ /* 0x000fc8000000000d */
[----:B------:R-:W-:Y:S01]  /*07a0*/  FFMA R15, R15, R24, R14 ;  /* 0x000000180f0f7223 */ /* 0x000fe2000000000e */
[----:B------:R-:W-:Y:S06]  /*07b0*/  @P0 BRA `(.L_x_47) ;  /* 0xfffffffc00140947 */ /* 0x000fec000383ffff */
[----:B------:R-:W-:-:S07]  /*07c0*/  MOV R18, R0 ;  /* 0x0000000000127202 */ /* 0x000fce0000000f00 */
.L_x_46:
[----:B------:R-:W-:-:S13]  /*07d0*/  ISETP.NE.AND P0, PT, R2, RZ, PT ;  /* 0x000000ff0200720c */ /* 0x000fda0003f05270 */
[----:B------:R-:W-:Y:S05]  /*07e0*/  @!P0 BRA `(.L_x_48) ;  /* 0x0000000400548947 */ /* 0x000fea0003800000 */
[----:B---3--:R-:W-:Y:S02]  /*07f0*/  IADD3 R8, PT, PT, R2, -0x1, RZ ;  /* 0xffffffff02087810 */ /* 0x008fe40007ffe0ff */
[----:B------:R-:W-:Y:S02]  /*0800*/  ISETP.NE.AND P1, PT, R3, RZ, PT ;  /* 0x000000ff0300720c */ /* 0x000fe40003f25270 */
[----:B------:R-:W-:-:S13]  /*0810*/  ISETP.GE.U32.AND P0, PT, R8, 0x7, PT ;  /* 0x000000070800780c */ /* 0x000fda0003f06070 */
[----:B------:R-:W-:Y:S05]  /*0820*/  @!P0 BRA `(.L_x_49) ;  /* 0x0000000000888947 */ /* 0x000fea0003800000 */
[----:B------:R-:W0:Y:S08]  /*0830*/  LDC R27, c[0x0][0x3b0] ;  /* 0x0000ec00ff1b7b82 */ /* 0x000e300000000800 */
[----:B------:R-:W1:Y:S01]  /*0840*/  LDC.64 R8, c[0x0][0x380] ;  /* 0x0000e000ff087b82 */ /* 0x000e620000000a00 */
[----:B0-----:R-:W-:-:S04]  /*0850*/  IMAD R11, R18, R27, R7 ;  /* 0x0000001b120b7224 */ /* 0x001fc800078e0207 */
[----:B-1----:R-:W-:-:S05]  /*0860*/  IMAD.WIDE R8, R11, 0x4, R8 ;  /* 0x000000040b087825 */ /* 0x002fca00078e0208 */
[----:B------:R0:W2:Y:S01]  /*0870*/  LDG.E.CONSTANT R14, desc[UR6][R8.64] ;  /* 0x00000006080e7981 */ /* 0x0000a2000c1e9900 */
[----:B------:R-:W-:-:S04]  /*0880*/  IMAD.WIDE R20, R27, 0x4, R8 ;  /* 0x000000041b147825 */ /* 0x000fc800078e0208 */
[C---:B------:R-:W-:Y:S02]  /*0890*/  IMAD.WIDE R10, R27.reuse, 0x4, R20 ;  /* 0x000000041b0a7825 */ /* 0x040fe400078e0214 */
[----:B------:R1:W3:Y:S02]  /*08a0*/  LDG.E.CONSTANT R20, desc[UR6][R20.64] ;  /* 0x0000000614147981 */ /* 0x0002e4000c1e9900 */
[C---:B0-----:R-:W-:Y:S02]  /*08b0*/  IMAD.WIDE R8, R27.reuse, 0x4, R10 ;  /* 0x000000041b087825 */ /* 0x041fe400078e020a */
[----:B------:R-:W4:Y:S04]  /*08c0*/  LDG.E.CONSTANT R17, desc[UR6][R10.64] ;  /* 0x000000060a117981 */ /* 0x000f28000c1e9900 */
[----:B------:R0:W5:Y:S01]  /*08d0*/  LDG.E.CONSTANT R28, desc[UR6][R8.64] ;  /* 0x00000006081c7981 */ /* 0x000162000c1e9900 */
[----:B------:R-:W-:-:S05]  /*08e0*/  IMAD.WIDE R12, R27, 0x4, R8 ;  /* 0x000000041b0c7825 */ /* 0x000fca00078e0208 */
[----:B------:R2:W5:Y:S01]  /*08f0*/  LDG.E.CONSTANT R19, desc[UR6][R12.64] ;  /* 0x000000060c137981 */ /* 0x000562000c1e9900 */
[----:B------:R-:W-:-:S04]  /*0900*/  IMAD.WIDE R22, R27, 0x4, R12 ;  /* 0x000000041b167825 */ /* 0x000fc800078e020c */
[C---:B------:R-:W-:Y:S02]  /*0910*/  IMAD.WIDE R24, R27.reuse, 0x4, R22 ;  /* 0x000000041b187825 */ /* 0x040fe400078e0216 */
[----:B------:R-:W5:Y:S02]  /*0920*/  LDG.E.CONSTANT R22, desc[UR6][R22.64] ;  /* 0x0000000616167981 */ /* 0x000f64000c1e9900 */
[----:B------:R-:W-:Y:S02]  /*0930*/  IMAD.WIDE R26, R27, 0x4, R24 ;  /* 0x000000041b1a7825 */ /* 0x000fe400078e0218 */
[----:B------:R-:W5:Y:S04]  /*0940*/  LDG.E.CONSTANT R25, desc[UR6][R24.64] ;  /* 0x0000000618197981 */ /* 0x000f68000c1e9900 */
[----:B------:R-:W5:Y:S01]  /*0950*/  LDG.E.CONSTANT R26, desc[UR6][R26.64] ;  /* 0x000000061a1a7981 */ /* 0x000f62000c1e9900 */
[----:B------:R-:W1:Y:S01]  /*0960*/  S2UR UR5, SR_CgaCtaId ;  /* 0x00000000000579c3 */ /* 0x000e620000008800 */
[----:B------:R-:W-:-:S02]  /*0970*/  UMOV UR4, 0x400 ;  /* 0x0000040000047882 */ /* 0x000fc40000000000 */
[----:B-1----:R-:W-:-:S06]  /*0980*/  ULEA UR4, UR5, UR4, 0x18 ;  /* 0x0000000405047291 */ /* 0x002fcc000f8ec0ff */
[----:B------:R-:W-:-:S05]  /*0990*/  LEA R21, R18, UR4, 0x2 ;  /* 0x0000000412157c11 */ /* 0x000fca000f8e10ff */
[----:B0-----:R-:W2:Y:S01]  /*09a0*/  LDS.128 R8, [R21] ;  /* 0x0000000015087984 */ /* 0x001ea20000000c00 */
[----:B------:R-:W-:Y:S01]  /*09b0*/  IADD3 R18, PT, PT, R18, 0x8, RZ ;  /* 0x0000000812127810 */ /* 0x000fe20007ffe0ff */
        /* <DEDUP_REMOVED lines=9> */
.L_x_49:
[----:B------:R-:W-:Y:S05]  /*0a50*/  @!P1 BRA `(.L_x_48) ;  /* 0x0000000000b89947 */ /* 0x000fea0003800000 */
[----:B------:R-:W-:Y:S02]  /*0a60*/  IADD3 R8, PT, PT, R3, -0x1, RZ ;  /* 0xffffffff03087810 */ /* 0x000fe40007ffe0ff */
[----:B------:R-:W-:Y:S02]  /*0a70*/  ISETP.NE.AND P1, PT, R4, RZ, PT ;  /* 0x000000ff0400720c */ /* 0x000fe40003f25270 */
[----:B------:R-:W-:-:S13]  /*0a80*/  ISETP.GE.U32.AND P0, PT, R8, 0x3, PT ;  /* 0x000000030800780c */ /* 0x000fda0003f06070 */
[----:B------:R-:W-:Y:S05]  /*0a90*/  @!P0 BRA `(.L_x_50) ;  /* 0x0000000000548947 */ /* 0x000fea0003800000 */
[----:B------:R-:W0:Y:S08]  /*0aa0*/  LDC R23, c[0x0][0x3b0] ;  /* 0x0000ec00ff177b82 */ /* 0x000e300000000800 */
[----:B------:R-:W1:Y:S01]  /*0ab0*/  LDC.64 R8, c[0x0][0x380] ;  /* 0x0000e000ff087b82 */ /* 0x000e620000000a00 */
[----:B0-----:R-:W-:-:S04]  /*0ac0*/  IMAD R25, R18, R23, R7 ;  /* 0x0000001712197224 */ /* 0x001fc800078e0207 */
[----:B-1----:R-:W-:-:S04]  /*0ad0*/  IMAD.WIDE R24, R25, 0x4, R8 ;  /* 0x0000000419187825 */ /* 0x002fc800078e0208 */
[C---:B------:R-:W-:Y:S02]  /*0ae0*/  IMAD.WIDE R12, R23.reuse, 0x4, R24 ;  /* 0x00000004170c7825 */ /* 0x040fe400078e0218 */
[----:B------:R-:W2:Y:S02]  /*0af0*/  LDG.E.CONSTANT R24, desc[UR6][R24.64] ;  /* 0x0000000618187981 */ /* 0x000ea4000c1e9900 */
[C---:B------:R-:W-:Y:S02]  /*0b00*/  IMAD.WIDE R20, R23.reuse, 0x4, R12 ;  /* 0x0000000417147825 */ /* 0x040fe400078e020c */
[----:B------:R-:W3:Y:S02]  /*0b10*/  LDG.E.CONSTANT R13, desc[UR6][R12.64] ;  /* 0x000000060c0d7981 */ /* 0x000ee4000c1e9900 */
[----:B------:R-:W-:Y:S02]  /*0b20*/  IMAD.WIDE R22, R23, 0x4, R20 ;  /* 0x0000000417167825 */ /* 0x000fe400078e0214 */
        /* <DEDUP_REMOVED lines=12> */
.L_x_50:
[----:B------:R-:W-:Y:S05]  /*0bf0*/  @!P1 BRA `(.L_x_48) ;  /* 0x0000000000509947 */ /* 0x000fea0003800000 */
[----:B------:R-:W0:Y:S08]  /*0c00*/  LDC R17, c[0x0][0x3b0] ;  /* 0x0000ec00ff117b82 */ /* 0x000e300000000800 */
[----:B------:R-:W1:Y:S01]  /*0c10*/  LDC.64 R12, c[0x0][0x380] ;  /* 0x0000e000ff0c7b82 */ /* 0x000e620000000a00 */
[----:B0-----:R-:W-:-:S04]  /*0c20*/  IMAD R9, R18, R17, R7 ;  /* 0x0000001112097224 */ /* 0x001fc800078e0207 */
[----:B-1----:R-:W-:-:S05]  /*0c30*/  IMAD.WIDE R12, R9, 0x4, R12 ;  /* 0x00000004090c7825 */ /* 0x002fca00078e020c */
        /* <DEDUP_REMOVED lines=10> */
[----:B------:R-:W-:-:S12]  /*0ce0*/  IMAD.WIDE R18, R17, 0x4, R12 ;  /* 0x0000000411127825 */ /* 0x000fd800078e020c */
[----:B------:R-:W-:Y:S02]  /*0cf0*/  @P0 IMAD.WIDE R12, R17, 0x4, R18 ;  /* 0x00000004110c0825 */ /* 0x000fe400078e0212 */
[----:B------:R-:W2:Y:S04]  /*0d00*/  LDG.E.CONSTANT R18, desc[UR6][R18.64] ;  /* 0x0000000612127981 */ /* 0x000ea8000c1e9900 */
[----:B------:R-:W3:Y:S01]  /*0d10*/  @P0 LDG.E.CONSTANT R12, desc[UR6][R12.64] ;  /* 0x000000060c0c0981 */ /* 0x000ee2000c1e9900 */
[----:B--2---:R-:W-:-:S04]  /*0d20*/  FFMA R15, R18, R9, R15 ;  /* 0x00000009120f7223 */ /* 0x004fc8000000000f */
[----:B---3--:R-:W-:-:S07]  /*0d30*/  @P0 FFMA R15, R12, R10, R15 ;  /* 0x0000000a0c0f0223 */ /* 0x008fce000000000f */
.L_x_48:
        /* <DEDUP_REMOVED lines=18> */
.L_x_52:
        /* <DEDUP_REMOVED lines=10> */
.L_x_113:


//--------------------- .text._Z23StepFourGPADFlatParRowsPKfPfS1_S0_S1_iii --------------------------
	.section	.text._Z23StepFourGPADFlatParRowsPKfPfS1_S0_S1_iii,"ax",@progbits
	.align	128
        .global         _Z23StepFourGPADFlatParRowsPKfPfS1_S0_S1_iii
        .type           _Z23StepFourGPADFlatParRowsPKfPfS1_S0_S1_iii,@function
        .size           _Z23StepFourGPADFlatParRowsPKfPfS1_S0_S1_iii,(.L_x_114 - _Z23StepFourGPADFlatParRowsPKfPfS1_S0_S1_iii)
        .other          _Z23StepFourGPADFlatParRowsPKfPfS1_S0_S1_iii,@"STO_CUDA_ENTRY STV_DEFAULT"
_Z23StepFourGPADFlatParRowsPKfPfS1_S0_S1_iii:
.text._Z23StepFourGPADFlatParRowsPKfPfS1_S0_S1_iii:
[----:B------:R-:W-:Y:S01]  /*0000*/  LDC R1, c[0x0][0x37c] ;  /* 0x0000df00ff017b82 */ /* 0x000fe20000000800 */
[----:B------:R-:W0:Y:S01]  /*0010*/  S2R R11, SR_TID.X ;  /* 0x00000000000b7919 */ /* 0x000e220000002100 */
[----:B------:R-:W1:Y:S06]  /*0020*/  LDCU.64 UR12, c[0x0][0x3a8] ;  /* 0x00007500ff0c77ac */ /* 0x000e6c0008000a00 */
[----:B------:R-:W2:Y:S01]  /*0030*/  S2UR UR4, SR_CTAID.X ;  /* 0x00000000000479c3 */ /* 0x000ea20000002500 */
[----:B------:R-:W-:Y:S01]  /*0040*/  BSSY.RECONVERGENT B0, `(.L_x_53) ;  /* 0x0000015000007945 */ /* 0x000fe20003800200 */
[----:B------:R-:W3:Y:S06]  /*0050*/  LDCU.64 UR14, c[0x0][0x358] ;  /* 0x00006b00ff0e77ac */ /* 0x000eec0008000a00 */
[----:B------:R-:W2:Y:S01]  /*0060*/  LDC R10, c[0x0][0x360] ;  /* 0x0000d800ff0a7b82 */ /* 0x000ea20000000800 */
[----:B-1----:R-:W-:-:S06]  /*0070*/  UIMAD UR16, UR13, UR12, URZ ;  /* 0x0000000c0d1072a4 */ /* 0x002fcc000f8e02ff */
[----:B0-----:R-:W-:Y:S01]  /*0080*/  ISETP.GE.AND P0, PT, R11, UR16, PT ;  /* 0x000000100b007c0c */ /* 0x001fe2000bf06270 */
[----:B--2---:R-:W-:-:S12]  /*0090*/  IMAD R0, R10, UR4, R11 ;  /* 0x000000040a007c24 */ /* 0x004fd8000f8e020b */
[----:B---3--:R-:W-:Y:S05]  /*00a0*/  @P0 BRA `(.L_x_54) ;  /* 0x0000000000380947 */ /* 0x008fea0003800000 */
[----:B------:R-:W0:Y:S01]  /*00b0*/  S2R R3, SR_CgaCtaId ;  /* 0x0000000000037919 */ /* 0x000e220000008800 */
[----:B------:R-:W1:Y:S01]  /*00c0*/  LDC.64 R4, c[0x0][0x3a0] ;  /* 0x0000e800ff047b82 */ /* 0x000e620000000a00 */
[----:B------:R-:W-:Y:S01]  /*00d0*/  MOV R2, 0x400 ;  /* 0x0000040000027802 */ /* 0x000fe20000000f00 */
[----:B------:R-:W-:-:S03]  /*00e0*/  IMAD.MOV.U32 R6, RZ, RZ, RZ ;  /* 0x000000ffff067224 */ /* 0x000fc600078e00ff */
[----:B0-----:R-:W-:-:S07]  /*00f0*/  LEA R8, R3, R2, 0x18 ;  /* 0x0000000203087211 */ /* 0x001fce00078ec0ff */
.L_x_55:
[----:B------:R-:W-:-:S04]  /*0100*/  IMAD.IADD R7, R11, 0x1, R6 ;  /* 0x000000010b077824 */ /* 0x000fc800078e0206 */
[----:B01----:R-:W-:-:S06]  /*0110*/  IMAD.WIDE R2, R7, 0x4, R4 ;  /* 0x0000000407027825 */ /* 0x003fcc00078e0204 */
[----:B------:R-:W2:Y:S01]  /*0120*/  LDG.E R2, desc[UR14][R2.64] ;  /* 0x0000000e02027981 */ /* 0x000ea2000c1e1900 */
[C---:B------:R-:W-:Y:S01]  /*0130*/  LEA R9, R7.reuse, R8, 0x2 ;  /* 0x0000000807097211 */ /* 0x040fe200078e10ff */
[----:B------:R-:W-:Y:S02]  /*0140*/  IMAD.IADD R7, R7, 0x1, R10 ;  /* 0x0000000107077824 */ /* 0x000fe400078e020a */
[----:B------:R-:W-:-:S03]  /*0150*/  IMAD.IADD R6, R10, 0x1, R6 ;  /* 0x000000010a067824 */ /* 0x000fc600078e0206 */
[----:B------:R-:W-:Y:S01]  /*0160*/  ISETP.GE.AND P0, PT, R7, UR16, PT ;  /* 0x0000001007007c0c */ /* 0x000fe2000bf06270 */
[----:B--2---:R0:W-:-:S12]  /*0170*/  STS [R9], R2 ;  /* 0x0000000209007388 */ /* 0x0041d80000000800 */
[----:B------:R-:W-:Y:S05]  /*0180*/  @!P0 BRA `(.L_x_55) ;  /* 0xfffffffc00dc8947 */ /* 0x000fea000383ffff */
.L_x_54:
[----:B------:R-:W-:Y:S05]  /*0190*/  BSYNC.RECONVERGENT B0 ;  /* 0x0000000000007941 */ /* 0x000fea0003800200 */
.L_x_53:
[----:B------:R-:W1:Y:S01]  /*01a0*/  LDCU UR4, c[0x0][0x3b0] ;  /* 0x00007600ff0477ac */ /* 0x000e620008000800 */
[----:B------:R-:W-:Y:S01]  /*01b0*/  BAR.SYNC.DEFER_BLOCKING 0x0 ;  /* 0x0000000000007b1d */ /* 0x000fe20000010000 */
[----:B-1----:R-:W-:-:S13]  /*01c0*/  ISETP.GE.AND P0, PT, R0, UR4, PT ;  /* 0x0000000400007c0c */ /* 0x002fda000bf06270 */
[----:B------:R-:W-:Y:S05]  /*01d0*/  @P0 EXIT ;  /* 0x000000000000094d */ /* 0x000fea0003800000 */
[----:B------:R-:W-:Y:S01]  /*01e0*/  UISETP.GE.AND UP0, UPT, UR12, 0x1, UPT ;  /* 0x000000010c00788c */ /* 0x000fe2000bf06270 */
[----:B------:R-:W-:-:S08]  /*01f0*/  HFMA2 R3, -RZ, RZ, 0, 0 ;  /* 0x00000000ff037431 */ /* 0x000fd000000001ff */
[----:B------:R-:W-:Y:S05]  /*0200*/  BRA.U !UP0, `(.L_x_56) ;  /* 0x0000002908f07547 */ /* 0x000fea000b800000 */
[----:B------:R-:W-:Y:S01]  /*0210*/  UISETP.GE.AND UP0, UPT, UR13, 0x1, UPT ;  /* 0x000000010d00788c */ /* 0x000fe2000bf06270 */
[----:B------:R-:W-:Y:S01]  /*0220*/  BSSY.RECONVERGENT B0, `(.L_x_56) ;  /* 0x00002ba000007945 */ /* 0x000fe20003800200 */
[----:B0-----:R-:W-:Y:S01]  /*0230*/  IMAD R2, R0, UR12, RZ ;  /* 0x0000000c00027c24 */ /* 0x001fe2000f8e02ff */
[----:B------:R-:W-:-:S06]  /*0240*/  USHF.L.U32 UR17, UR16, 0x2, URZ ;  /* 0x0000000210117899 */ /* 0x000fcc00080006ff */
[----:B------:R-:W-:Y:S06]  /*0250*/  BRA.U !UP0, `(.L_x_57) ;  /* 0x0000000908087547 */ /* 0x000fec000b800000 */
[----:B------:R-:W-:Y:S01]  /*0260*/  ULOP3.LUT UR18, UR13, 0x7, URZ, 0xc0, !UPT ;  /* 0x000000070d127892 */ /* 0x000fe2000f8ec0ff */
[----:B------:R-:W-:Y:S01]  /*0270*/  IMAD.MOV.U32 R3, RZ, RZ, RZ ;  /* 0x000000ffff037224 */ /* 0x000fe200078e00ff */
[----:B------:R-:W-:Y:S02]  /*0280*/  UIADD3 UR4, UPT, UPT, UR13, -0x1, URZ ;  /* 0xffffffff0d047890 */ /* 0x000fe4000fffe0ff */
[----:B------:R-:W-:Y:S02]  /*0290*/  ULOP3.LUT UR6, UR13, 0x7ffffff8, URZ, 0xc0, !UPT ;  /* 0x7ffffff80d067892 */ /* 0x000fe4000f8ec0ff */
[----:B------:R-:W-:Y:S02]  /*02a0*/  UIADD3 UR5, UPT, UPT, UR18, -0x1, URZ ;  /* 0xffffffff12057890 */ /* 0x000fe4000fffe0ff */
[----:B------:R-:W-:Y:S02]  /*02b0*/  UISETP.GE.U32.AND UP1, UPT, UR4, 0x7, UPT ;  /* 0x000000070400788c */ /* 0x000fe4000bf26070 */
[----:B------:R-:W-:-:S02]  /*02c0*/  ULOP3.LUT UR19, UR13, 0x3, URZ, 0xc0, !UPT ;  /* 0x000000030d137892 */ /* 0x000fc4000f8ec0ff */
[----:B------:R-:W-:Y:S02]  /*02d0*/  USHF.L.U32 UR20, UR13, 0x2, URZ ;  /* 0x000000020d147899 */ /* 0x000fe400080006ff */
[----:B------:R-:W-:Y:S02]  /*02e0*/  UIADD3 UR8, UPT, UPT, -UR6, URZ, URZ ;  /* 0x000000ff06087290 */ /* 0x000fe4000fffe1ff */
[----:B------:R-:W-:Y:S01]  /*02f0*/  UISETP.GE.U32.AND UP0, UPT, UR5, 0x3, UPT ;  /* 0x000000030500788c */ /* 0x000fe2000bf06070 */
[----:B------:R-:W-:-:S10]  /*0300*/  UMOV UR4, URZ ;  /* 0x000000ff00047c82 */ /* 0x000fd40008000000 */
.L_x_66:
[----:B------:R-:W-:Y:S01]  /*0310*/  ISETP.GE.AND P0, PT, R0, UR17, PT ;  /* 0x0000001100007c0c */ /* 0x000fe2000bf06270 */
[----:B------:R-:W-:-:S12]  /*0320*/  BSSY.RECONVERGENT B1, `(.L_x_58) ;  /* 0x0000070000017945 */ /* 0x000fd80003800200 */
[----:B0----5:R-:W-:Y:S05]  /*0330*/  @P0 BRA `(.L_x_59) ;  /* 0x0000000000880947 */ /* 0x021fea0003800000 */
[----:B------:R-:W0:Y:S01]  /*0340*/  LDC.64 R4, c[0x0][0x380] ;  /* 0x0000e000ff047b82 */ /* 0x000e220000000a00 */
[----:B------:R-:W-:-:S07]  /*0350*/  VIADD R7, R2, UR4 ;  /* 0x0000000402077c36 */ /* 0x000fce0008000000 */
[----:B------:R-:W1:Y:S01]  /*0360*/  LDC R13, c[0x0][0x3ac] ;  /* 0x0000eb00ff0d7b82 */ /* 0x000e620000000800 */
[----:B0-----:R-:W-:-:S05]  /*0370*/  IMAD.WIDE R4, R7, 0x4, R4 ;  /* 0x0000000407047825 */ /* 0x001fca00078e0204 */
[----:B------:R0:W2:Y:S02]  /*0380*/  LDG.E.CONSTANT R10, desc[UR14][R4.64] ;  /* 0x0000000e040a7981 */ /* 0x0000a4000c1e9900 */
[----:B------:R-:W3:Y:S01]  /*0390*/  S2UR UR7, SR_CgaCtaId ;  /* 0x00000000000779c3 */ /* 0x000ee20000008800 */
[----:B------:R-:W-:Y:S01]  /*03a0*/  ISETP.GE.AND P2, PT, R0, RZ, PT ;  /* 0x000000ff0000720c */ /* 0x000fe20003f46270 */
[----:B------:R-:W-:Y:S01]  /*03b0*/  UMOV UR5, 0x400 ;  /* 0x0000040000057882 */ /* 0x000fe20000000000 */
[----:B-1----:R-:W-:-:S04]  /*03c0*/  IABS R9, R13 ;  /* 0x0000000d00097213 */ /* 0x002fc80000000000 */
[----:B------:R-:W1:Y:S01]  /*03d0*/  I2F.RP R8, R9 ;  /* 0x0000000900087306 */ /* 0x000e620000209400 */
[----:B0-----:R-:W-:-:S07]  /*03e0*/  IABS R4, R0 ;  /* 0x0000000000047213 */ /* 0x001fce0000000000 */
[----:B-1----:R-:W0:Y:S01]  /*03f0*/  MUFU.RCP R8, R8 ;  /* 0x0000000800087308 */ /* 0x002e220000001000 */
[----:B---3--:R-:W-:Y:S01]  /*0400*/  ULEA UR5, UR7, UR5, 0x18 ;  /* 0x0000000507057291 */ /* 0x008fe2000f8ec0ff */
[----:B0-----:R-:W-:-:S06]  /*0410*/  IADD3 R6, PT, PT, R8, 0xffffffe, RZ ;  /* 0x0ffffffe08067810 */ /* 0x001fcc0007ffe0ff */
[----:B------:R0:W1:Y:S02]  /*0420*/  F2I.FTZ.U32.TRUNC.NTZ R7, R6 ;  /* 0x0000000600077305 */ /* 0x000064000021f000 */
[----:B0-----:R-:W-:Y:S02]  /*0430*/  IMAD.MOV.U32 R6, RZ, RZ, RZ ;  /* 0x000000ffff067224 */ /* 0x001fe400078e00ff */
[----:B-1----:R-:W-:-:S04]  /*0440*/  IMAD.MOV R12, RZ, RZ, -R7 ;  /* 0x000000ffff0c7224 */ /* 0x002fc800078e0a07 */
[----:B------:R-:W-:-:S04]  /*0450*/  IMAD R11, R12, R9, RZ ;  /* 0x000000090c0b7224 */ /* 0x000fc800078e02ff */
[----:B------:R-:W-:-:S06]  /*0460*/  IMAD.HI.U32 R7, R7, R11, R6 ;  /* 0x0000000b07077227 */ /* 0x000fcc00078e0006 */
[----:B------:R-:W-:-:S05]  /*0470*/  IMAD.HI.U32 R7, R7, R4, RZ ;  /* 0x0000000407077227 */ /* 0x000fca00078e00ff */
[----:B------:R-:W-:-:S05]  /*0480*/  IADD3 R7, PT, PT, -R7, RZ, RZ ;  /* 0x000000ff07077210 */ /* 0x000fca0007ffe1ff */
[----:B------:R-:W-:-:S05]  /*0490*/  IMAD R4, R9, R7, R4 ;  /* 0x0000000709047224 */ /* 0x000fca00078e0204 */
[----:B------:R-:W-:-:S13]  /*04a0*/  ISETP.GT.U32.AND P0, PT, R9, R4, PT ;  /* 0x000000040900720c */ /* 0x000fda0003f04070 */
[----:B------:R-:W-:Y:S01]  /*04b0*/  @!P0 IMAD.IADD R4, R4, 0x1, -R9 ;  /* 0x0000000104048824 */ /* 0x000fe200078e0a09 */
[----:B------:R-:W-:-:S04]  /*04c0*/  ISETP.NE.AND P0, PT, R13, RZ, PT ;  /* 0x000000ff0d00720c */ /* 0x000fc80003f05270 */
[----:B------:R-:W-:-:S13]  /*04d0*/  ISETP.GT.U32.AND P1, PT, R9, R4, PT ;  /* 0x000000040900720c */ /* 0x000fda0003f24070 */
[----:B------:R-:W-:-:S05]  /*04e0*/  @!P1 IMAD.IADD R4, R4, 0x1, -R9 ;  /* 0x0000000104049824 */ /* 0x000fca00078e0a09 */
[----:B------:R-:W-:Y:S02]  /*04f0*/  @!P2 IADD3 R4, PT, PT, -R4, RZ, RZ ;  /* 0x000000ff0404a210 */ /* 0x000fe40007ffe1ff */
[----:B------:R-:W-:-:S05]  /*0500*/  @!P0 LOP3.LUT R4, RZ, R13, RZ, 0x33, !PT ;  /* 0x0000000dff048212 */ /* 0x000fca00078e33ff */
[----:B------:R-:W-:-:S05]  /*0510*/  IMAD R4, R13, UR4, R4 ;  /* 0x000000040d047c24 */ /* 0x000fca000f8e0204 */
[----:B------:R-:W-:-:S06]  /*0520*/  LEA R4, R4, UR5, 0x2 ;  /* 0x0000000504047c11 */ /* 0x000fcc000f8e10ff */
[----:B------:R-:W2:Y:S02]  /*0530*/  LDS R4, [R4] ;  /* 0x0000000004047984 */ /* 0x000ea40000000800 */
[----:B--2---:R-:W-:Y:S01]  /*0540*/  FFMA R3, R10, R4, R3 ;  /* 0x000000040a037223 */ /* 0x004fe20000000003 */
[----:B------:R-:W-:Y:S06]  /*0550*/  BRA `(.L_x_60) ;  /* 0x0000000400307947 */ /* 0x000fec0003800000 */
.L_x_59:
[----:B------:R-:W0:Y:S01]  /*0560*/  LDC.64 R4, c[0x0][0x380] ;  /* 0x0000e000ff047b82 */ /* 0x000e220000000a00 */
[----:B------:R-:W-:-:S04]  /*0570*/  VIADD R7, R2, UR4 ;  /* 0x0000000402077c36 */ /* 0x000fc80008000000 */
[----:B0-----:R-:W-:-:S06]  /*0580*/  IMAD.WIDE R4, R7, 0x4, R4 ;  /* 0x0000000407047825 */ /* 0x001fcc00078e0204 */
[----:B------:R0:W5:Y:S01]  /*0590*/  LDG.E.CONSTANT R4, desc[UR14][R4.64] ;  /* 0x0000000e04047981 */ /* 0x000162000c1e9900 */
[----:B------:R-:W-:Y:S01]  /*05a0*/  UMOV UR5, URZ ;  /* 0x000000ff00057c82 */ /* 0x000fe20008000000 */
[----:B------:R-:W-:Y:S05]  /*05b0*/  BRA.U !UP1, `(.L_x_61) ;  /* 0x00000001096c7547 */ /* 0x000fea000b800000 */
[----:B------:R-:W1:Y:S01]  /*05c0*/  S2UR UR7, SR_CgaCtaId ;  /* 0x00000000000779c3 */ /* 0x000e620000008800 */
[----:B------:R-:W-:Y:S02]  /*05d0*/  UMOV UR5, 0x400 ;  /* 0x0000040000057882 */ /* 0x000fe40000000000 */
[----:B-1----:R-:W-:-:S03]  /*05e0*/  ULEA UR5, UR7, UR5, 0x18 ;  /* 0x0000000507057291 */ /* 0x002fc6000f8ec0ff */
[----:B------:R-:W-:Y:S01]  /*05f0*/  UMOV UR7, UR8 ;  /* 0x0000000800077c82 */ /* 0x000fe20008000000 */
[----:B------:R-:W-:-:S04]  /*0600*/  UIMAD UR5, UR20, UR4, UR5 ;  /* 0x00000004140572a4 */ /* 0x000fc8000f8e0205 */
[----:B------:R-:W-:-:S12]  /*0610*/  UIADD3 UR5, UPT, UPT, UR5, 0x10, URZ ;  /* 0x0000001005057890 */ /* 0x000fd8000fffe0ff */
.L_x_62:
[----:B0-----:R-:W0:Y:S01]  /*0620*/  LDS R5, [UR5+-0x10] ;  /* 0xfffff005ff057984 */ /* 0x001e220008000800 */
[----:B------:R-:W-:-:S03]  /*0630*/  UIADD3 UR7, UPT, UPT, UR7, 0x8, URZ ;  /* 0x0000000807077890 */ /* 0x000fc6000fffe0ff */
[----:B------:R-:W1:Y:S01]  /*0640*/  LDS R6, [UR5+-0xc] ;  /* 0xfffff405ff067984 */ /* 0x000e620008000800 */
[----:B------:R-:W-:-:S03]  /*0650*/  UISETP.NE.AND UP2, UPT, UR7, URZ, UPT ;  /* 0x000000ff0700728c */ /* 0x000fc6000bf45270 */
[----:B------:R-:W2:Y:S04]  /*0660*/  LDS R8, [UR5+-0x8] ;  /* 0xfffff805ff087984 */ /* 0x000ea80008000800 */
[----:B------:R-:W3:Y:S04]  /*0670*/  LDS R10, [UR5+-0x4] ;  /* 0xfffffc05ff0a7984 */ /* 0x000ee80008000800 */
[----:B------:R-:W4:Y:S04]  /*0680*/  LDS R12, [UR5] ;  /* 0x00000005ff0c7984 */ /* 0x000f280008000800 */
[----:B------:R-:W4:Y:S04]  /*0690*/  LDS R14, [UR5+0x4] ;  /* 0x00000405ff0e7984 */ /* 0x000f280008000800 */
[----:B------:R-:W4:Y:S04]  /*06a0*/  LDS R16, [UR5+0x8] ;  /* 0x00000805ff107984 */ /* 0x000f280008000800 */
[----:B------:R-:W4:Y:S01]  /*06b0*/  LDS R18, [UR5+0xc] ;  /* 0x00000c05ff127984 */ /* 0x000f220008000800 */
[----:B------:R-:W-:Y:S01]  /*06c0*/  UIADD3 UR5, UPT, UPT, UR5, 0x20, URZ ;  /* 0x0000002005057890 */ /* 0x000fe2000fffe0ff */
[----:B0----5:R-:W-:-:S04]  /*06d0*/  FFMA R5, R4, R5, R3 ;  /* 0x0000000504057223 */ /* 0x021fc80000000003 */
[----:B-1----:R-:W-:-:S04]  /*06e0*/  FFMA R5, R4, R6, R5 ;  /* 0x0000000604057223 */ /* 0x002fc80000000005 */
[----:B--2---:R-:W-:-:S04]  /*06f0*/  FFMA R5, R4, R8, R5 ;  /* 0x0000000804057223 */ /* 0x004fc80000000005 */
[----:B---3--:R-:W-:-:S04]  /*0700*/  FFMA R5, R4, R10, R5 ;  /* 0x0000000a04057223 */ /* 0x008fc80000000005 */
[----:B----4-:R-:W-:-:S04]  /*0710*/  FFMA R5, R4, R12, R5 ;  /* 0x0000000c04057223 */ /* 0x010fc80000000005 */
[----:B------:R-:W-:-:S04]  /*0720*/  FFMA R5, R4, R14, R5 ;  /* 0x0000000e04057223 */ /* 0x000fc80000000005 */
[----:B------:R-:W-:-:S04]  /*0730*/  FFMA R5, R4, R16, R5 ;  /* 0x0000001004057223 */ /* 0x000fc80000000005 */
[----:B------:R-:W-:Y:S01]  /*0740*/  FFMA R3, R4, R18, R5 ;  /* 0x0000001204037223 */ /* 0x000fe20000000005 */
[----:B------:R-:W-:Y:S06]  /*0750*/  BRA.U UP2, `(.L_x_62) ;  /* 0xfffffffd02b07547 */ /* 0x000fec000b83ffff */
[----:B------:R-:W-:-:S05]  /*0760*/  UMOV UR5, UR6 ;  /* 0x0000000600057c82 */ /* 0x000fca0008000000 */
.L_x_61:
[----:B------:R-:W-:-:S09]  /*0770*/  UISETP.NE.AND UP2, UPT, UR18, URZ, UPT ;  /* 0x000000ff1200728c */ /* 0x000fd2000bf45270 */
[----:B------:R-:W-:Y:S05]  /*0780*/  BRA.U !UP2, `(.L_x_60) ;  /* 0x000000010aa47547 */ /* 0x000fea000b800000 */
[----:B------:R-:W-:Y:S01]  /*0790*/  UISETP.NE.AND UP2, UPT, UR19, URZ, UPT ;  /* 0x000000ff1300728c */ /* 0x000fe2000bf45270 */
[----:B------:R-:W-:Y:S10]  /*07a0*/  BRA.U !UP0, `(.L_x_63) ;  /* 0x00000001083c7547 */ /* 0x000ff4000b800000 */
[----:B------:R-:W1:Y:S01]  /*07b0*/  S2UR UR10, SR_CgaCtaId ;  /* 0x00000000000a79c3 */ /* 0x000e620000008800 */
[----:B------:R-:W2:Y:S01]  /*07c0*/  LDCU UR7, c[0x0][0x3ac] ;  /* 0x00007580ff0777ac */ /* 0x000ea20008000800 */
[----:B------:R-:W-:Y:S01]  /*07d0*/  UMOV UR9, 0x400 ;  /* 0x0000040000097882 */ /* 0x000fe20000000000 */
[----:B--2---:R-:W-:Y:S02]  /*07e0*/  UIMAD UR7, UR4, UR7, UR5 ;  /* 0x00000007040772a4 */ /* 0x004fe4000f8e0205 */
[----:B------:R-:W-:Y:S02]  /*07f0*/  UIADD3 UR5, UPT, UPT, UR5, 0x4, URZ ;  /* 0x0000000405057890 */ /* 0x000fe4000fffe0ff */
[----:B-1----:R-:W-:-:S04]  /*0800*/  ULEA UR9, UR10, UR9, 0x18 ;  /* 0x000000090a097291 */ /* 0x002fc8000f8ec0ff */
[----:B------:R-:W-:-:S09]  /*0810*/  ULEA UR7, UR7, UR9, 0x2 ;  /* 0x0000000907077291 */ /* 0x000fd2000f8e10ff */
[----:B0-----:R-:W0:Y:S04]  /*0820*/  LDS R5, [UR7] ;  /* 0x00000007ff057984 */ /* 0x001e280008000800 */
[----:B------:R-:W1:Y:S04]  /*0830*/  LDS R6, [UR7+0x4] ;  /* 0x00000407ff067984 */ /* 0x000e680008000800 */
[----:B------:R-:W2:Y:S04]  /*0840*/  LDS R8, [UR7+0x8] ;  /* 0x00000807ff087984 */ /* 0x000ea80008000800 */
[----:B------:R-:W3:Y:S01]  /*0850*/  LDS R10, [UR7+0xc] ;  /* 0x00000c07ff0a7984 */ /* 0x000ee20008000800 */
[----:B0----5:R-:W-:-:S04]  /*0860*/  FFMA R5, R4, R5, R3 ;  /* 0x0000000504057223 */ /* 0x021fc80000000003 */
[----:B-1----:R-:W-:-:S04]  /*0870*/  FFMA R5, R4, R6, R5 ;  /* 0x0000000604057223 */ /* 0x002fc80000000005 */
[----:B--2---:R-:W-:-:S04]  /*0880*/  FFMA R5, R4, R8, R5 ;  /* 0x0000000804057223 */ /* 0x004fc80000000005 */
[----:B---3--:R-:W-:-:S07]  /*0890*/  FFMA R3, R4, R10, R5 ;  /* 0x0000000a04037223 */ /* 0x008fce0000000005 */
.L_x_63:
[----:B------:R-:W-:Y:S05]  /*08a0*/  BRA.U !UP2, `(.L_x_60) ;  /* 0x000000010a5c7547 */ /* 0x000fea000b800000 */
[----:B------:R-:W1:Y:S01]  /*08b0*/  LDCU UR11, c[0x0][0x3ac] ;  /* 0x00007580ff0b77ac */ /* 0x000e620008000800 */
[----:B------:R-:W-:Y:S02]  /*08c0*/  UISETP.NE.AND UP2, UPT, UR19, 0x1, UPT ;  /* 0x000000011300788c */ /* 0x000fe4000bf45270 */
[----:B-1----:R-:W-:-:S07]  /*08d0*/  ULOP3.LUT UP3, URZ, UR11, 0x1, URZ, 0xc0, !UPT ;  /* 0x000000010bff7892 */ /* 0x002fce000f86c0ff */
[----:B------:R-:W-:Y:S05]  /*08e0*/  BRA.U !UP2, `(.L_x_64) ;  /* 0x000000010a2c7547 */ /* 0x000fea000b800000 */
        /* <DEDUP_REMOVED lines=8> */
[----:B------:R-:W1:Y:S01]  /*0970*/  LDS R6, [UR7+0x4] ;  /* 0x00000407ff067984 */ /* 0x000e620008000800 */
[----:B0----5:R-:W-:-:S04]  /*0980*/  FFMA R3, R4, R5, R3 ;  /* 0x0000000504037223 */ /* 0x021fc80000000003 */
[----:B-1----:R-:W-:-:S07]  /*0990*/  FFMA R3, R4, R6, R3 ;  /* 0x0000000604037223 */ /* 0x002fce0000000003 */
.L_x_64:
[----:B------:R-:W-:Y:S05]  /*09a0*/  BRA.U !UP3, `(.L_x_60) ;  /* 0x000000010b1c7547 */ /* 0x000fea000b800000 */
[----:B------:R-:W1:Y:S01]  /*09b0*/  S2UR UR9, SR_CgaCtaId ;  /* 0x00000000000979c3 */ /* 0x000e620000008800 */
[----:B------:R-:W-:Y:S01]  /*09c0*/  UMOV UR7, 0x400 ;  /* 0x0000040000077882 */ /* 0x000fe20000000000 */
[----:B------:R-:W-:Y:S02]  /*09d0*/  UIMAD UR5, UR4, UR11, UR5 ;  /* 0x0000000b040572a4 */ /* 0x000fe4000f8e0205 */
[----:B-1----:R-:W-:-:S04]  /*09e0*/  ULEA UR7, UR9, UR7, 0x18 ;  /* 0x0000000709077291 */ /* 0x002fc8000f8ec0ff */
[----:B------:R-:W-:-:S09]  /*09f0*/  ULEA UR5, UR5, UR7, 0x2 ;  /* 0x0000000705057291 */ /* 0x000fd2000f8e10ff */
[----:B0-----:R-:W0:Y:S02]  /*0a00*/  LDS R5, [UR5] ;  /* 0x00000005ff057984 */ /* 0x001e240008000800 */
[----:B0----5:R-:W-:-:S07]  /*0a10*/  FFMA R3, R4, R5, R3 ;  /* 0x0000000504037223 */ /* 0x021fce0000000003 */
.L_x_60:
[----:B------:R-:W-:Y:S05]  /*0a20*/  BSYNC.RECONVERGENT B1 ;  /* 0x0000000000017941 */ /* 0x000fea0003800200 */
.L_x_58:
[----:B------:R-:W1:Y:S01]  /*0a30*/  LDCU UR5, c[0x0][0x3a8] ;  /* 0x00007500ff0577ac */ /* 0x000e620008000800 */
[----:B------:R-:W-:-:S04]  /*0a40*/  UIADD3 UR4, UPT, UPT, UR4, 0x1, URZ ;  /* 0x0000000104047890 */ /* 0x000fc8000fffe0ff */
[----:B-1----:R-:W-:-:S09]  /*0a50*/  UISETP.NE.AND UP2, UPT, UR4, UR5, UPT ;  /* 0x000000050400728c */ /* 0x002fd2000bf45270 */
[----:B------:R-:W-:Y:S05]  /*0a60*/  BRA.U !UP2, `(.L_x_65) ;  /* 0x000000210ad47547 */ /* 0x000fea000b800000 */
[----:B------:R-:W-:Y:S05]  /*0a70*/  BRA `(.L_x_66) ;  /* 0xfffffff800247947 */ /* 0x000fea000383ffff */
.L_x_57:
[----:B------:R-:W-:Y:S01]  /*0a80*/  UISETP.GE.U32.AND UP0, UPT, UR12, 0x8, UPT ;  /* 0x000000080c00788c */ /* 0x000fe2000bf06070 */
[----:B------:R-:W-:Y:S01]  /*0a90*/  IMAD.MOV.U32 R3, RZ, RZ, RZ ;  /* 0x000000ffff037224 */ /* 0x000fe200078e00ff */
[----:B------:R-:W-:Y:S01]  /*0aa0*/  ULOP3.LUT UR10, UR12, 0x7, URZ, 0xc0, !UPT ;  /* 0x000000070c0a7892 */ /* 0x000fe2000f8ec0ff */
[----:B------:R-:W-:-:S06]  /*0ab0*/  UMOV UR4, URZ ;  /* 0x000000ff00047c82 */ /* 0x000fcc0008000000 */
[----:B------:R-:W-:Y:S05]  /*0ac0*/  BRA.U !UP0, `(.L_x_67) ;  /* 0x00000011087c7547 */ /* 0x000fea000b800000 */
[----:B------:R-:W0:Y:S01]  /*0ad0*/  LDC R8, c[0x0][0x3ac] ;  /* 0x0000eb00ff087b82 */ /* 0x000e220000000800 */
[----:B------:R-:W-:Y:S01]  /*0ae0*/  HFMA2 R3, -RZ, RZ, 0, 0 ;  /* 0x00000000ff037431 */ /* 0x000fe200000001ff */
[----:B------:R-:W-:Y:S01]  /*0af0*/  ISETP.GE.AND P1, PT, R0, UR17, PT ;  /* 0x0000001100007c0c */ /* 0x000fe2000bf26270 */
[----:B------:R-:W1:Y:S01]  /*0b00*/  LDCU.64 UR8, c[0x0][0x380] ;  /* 0x00007000ff0877ac */ /* 0x000e620008000a00 */
[----:B------:R-:W-:-:S04]  /*0b10*/  ULOP3.LUT UR4, UR12, 0x7ffffff8, URZ, 0xc0, !UPT ;  /* 0x7ffffff80c047892 */ /* 0x000fc8000f8ec0ff */
[----:B------:R-:W2:Y:S01]  /*0b20*/  LDC.64 R6, c[0x0][0x380] ;  /* 0x0000e000ff067b82 */ /* 0x000ea20000000a00 */
[----:B------:R-:W-:-:S07]  /*0b30*/  UMOV UR5, URZ ;  /* 0x000000ff00057c82 */ /* 0x000fce0008000000 */
.L_x_84:
[----:B------:R-:W-:Y:S01]  /*0b40*/  IADD3 R10, P2, PT, R2, UR5, RZ ;  /* 0x00000005020a7c10 */ /* 0x000fe2000ff5e0ff */
[----:B------:R-:W-:Y:S03]  /*0b50*/  BSSY.RECONVERGENT B1, `(.L_x_68) ;  /* 0x0000024000017945 */ /* 0x000fe60003800200 */
[----:B-1----:R-:W-:Y:S02]  /*0b60*/  LEA R4, P0, R10, UR8, 0x2 ;  /* 0x000000080a047c11 */ /* 0x002fe4000f8010ff */
[----:B------:R-:W-:Y:S01]  /*0b70*/  LEA.HI.X.SX32 R9, R2, RZ, 0x1, P2 ;  /* 0x000000ff02097211 */ /* 0x000fe200010f0eff */
[----:B------:R-:W-:Y:S10]  /*0b80*/  @P1 BRA `(.L_x_69) ;  /* 0x0000000000801947 */ /* 0x000ff40003800000 */
[----:B------:R-:W-:-:S04]  /*0b90*/  VIADD R13, R2, UR5 ;  /* 0x00000005020d7c36 */ /* 0x000fc80008000000 */
[----:B--2---:R-:W-:-:S06]  /*0ba0*/  IMAD.WIDE R12, R13, 0x4, R6 ;  /* 0x000000040d0c7825 */ /* 0x004fcc00078e0206 */
[----:B------:R-:W2:Y:S01]  /*0bb0*/  LDG.E.CONSTANT R12, desc[UR14][R12.64] ;  /* 0x0000000e0c0c7981 */ /* 0x000ea2000c1e9900 */
[----:B0-----:R-:W-:Y:S01]  /*0bc0*/  IABS R11, R8 ;  /* 0x00000008000b7213 */ /* 0x001fe20000000000 */
[----:B------:R-:W0:Y:S01]  /*0bd0*/  S2UR UR7, SR_CgaCtaId ;  /* 0x00000000000779c3 */ /* 0x000e220000008800 */
[----:B------:R-:W-:Y:S01]  /*0be0*/  ISETP.GE.AND P2, PT, R0, RZ, PT ;  /* 0x000000ff0000720c */ /* 0x000fe20003f46270 */
[----:B------:R-:W-:Y:S01]  /*0bf0*/  UMOV UR6, 0x400 ;  /* 0x0000040000067882 */ /* 0x000fe20000000000 */
[----:B------:R-:W1:Y:S01]  /*0c00*/  I2F.RP R16, R11 ;  /* 0x0000000b00107306 */ /* 0x000e620000209400 */
[----:B------:R-:W-:-:S07]  /*0c10*/  ISETP.NE.AND P3, PT, R8, RZ, PT ;  /* 0x000000ff0800720c */ /* 0x000fce0003f65270 */
[----:B-1----:R-:W1:Y:S01]  /*0c20*/  MUFU.RCP R16, R16 ;  /* 0x0000001000107308 */ /* 0x002e620000001000 */
[----:B0-----:R-:W-:Y:S01]  /*0c30*/  ULEA UR6, UR7, UR6, 0x18 ;  /* 0x0000000607067291 */ /* 0x001fe2000f8ec0ff */
[----:B-1----:R-:W-:-:S06]  /*0c40*/  VIADD R14, R16, 0xffffffe ;  /* 0x0ffffffe100e7836 */ /* 0x002fcc0000000000 */
[----:B------:R0:W1:Y:S02]  /*0c50*/  F2I.FTZ.U32.TRUNC.NTZ R15, R14 ;  /* 0x0000000e000f7305 */ /* 0x000064000021f000 */
[----:B0-----:R-:W-:Y:S01]  /*0c60*/  IMAD.MOV.U32 R14, RZ, RZ, RZ ;  /* 0x000000ffff0e7224 */ /* 0x001fe200078e00ff */
[----:B-1----:R-:W-:-:S05]  /*0c70*/  IADD3 R18, PT, PT, RZ, -R15, RZ ;  /* 0x8000000fff127210 */ /* 0x002fca0007ffe0ff */
[----:B------:R-:W-:Y:S01]  /*0c80*/  IMAD R17, R18, R11, RZ ;  /* 0x0000000b12117224 */ /* 0x000fe200078e02ff */
[----:B------:R-:W-:-:S03]  /*0c90*/  IABS R18, R0 ;  /* 0x0000000000127213 */ /* 0x000fc60000000000 */
[----:B------:R-:W-:-:S06]  /*0ca0*/  IMAD.HI.U32 R17, R15, R17, R14 ;  /* 0x000000110f117227 */ /* 0x000fcc00078e000e */
[----:B------:R-:W-:-:S04]  /*0cb0*/  IMAD.HI.U32 R17, R17, R18, RZ ;  /* 0x0000001211117227 */ /* 0x000fc800078e00ff */
[----:B------:R-:W-:-:S04]  /*0cc0*/  IMAD.MOV R17, RZ, RZ, -R17 ;  /* 0x000000ffff117224 */ /* 0x000fc800078e0a11 */
[----:B------:R-:W-:-:S05]  /*0cd0*/  IMAD R18, R11, R17, R18 ;  /* 0x000000110b127224 */ /* 0x000fca00078e0212 */
[----:B------:R-:W-:-:S13]  /*0ce0*/  ISETP.GT.U32.AND P1, PT, R11, R18, PT ;  /* 0x000000120b00720c */ /* 0x000fda0003f24070 */
[----:B------:R-:W-:-:S04]  /*0cf0*/  @!P1 IADD3 R18, PT, PT, R18, -R11, RZ ;  /* 0x8000000b12129210 */ /* 0x000fc80007ffe0ff */
[----:B------:R-:W-:-:S13]  /*0d00*/  ISETP.GT.U32.AND P1, PT, R11, R18, PT ;  /* 0x000000120b00720c */ /* 0x000fda0003f24070 */
[----:B------:R-:W-:-:S04]  /*0d10*/  @!P1 IMAD.IADD R18, R18, 0x1, -R11 ;  /* 0x0000000112129824 */ /* 0x000fc800078e0a0b */
[----:B------:R-:W-:-:S05]  /*0d20*/  IMAD.MOV.U32 R11, RZ, RZ, R18 ;  /* 0x000000ffff0b7224 */ /* 0x000fca00078e0012 */
[----:B------:R-:W-:Y:S02]  /*0d30*/  @!P2 IADD3 R11, PT, PT, -R11, RZ, RZ ;  /* 0x000000ff0b0ba210 */ /* 0x000fe40007ffe1ff */
[----:B------:R-:W-:-:S05]  /*0d40*/  @!P3 LOP3.LUT R11, RZ, R8, RZ, 0x33, !PT ;  /* 0x00000008ff0bb212 */ /* 0x000fca00078e33ff */
[----:B------:R-:W-:-:S05]  /*0d50*/  IMAD R11, R8, UR5, R11 ;  /* 0x00000005080b7c24 */ /* 0x000fca000f8e020b */
[----:B------:R-:W-:-:S06]  /*0d60*/  LEA R11, R11, UR6, 0x2 ;  /* 0x000000060b0b7c11 */ /* 0x000fcc000f8e10ff */
[----:B------:R-:W2:Y:S02]  /*0d70*/  LDS R11, [R11] ;  /* 0x000000000b0b7984 */ /* 0x000ea40000000800 */
[----:B--2---:R-:W-:-:S07]  /*0d80*/  FFMA R3, R12, R11, R3 ;  /* 0x0000000b0c037223 */ /* 0x004fce0000000003 */
.L_x_69:
[----:B------:R-:W-:Y:S05]  /*0d90*/  BSYNC.RECONVERGENT B1 ;  /* 0x0000000000017941 */ /* 0x000fea0003800200 */
.L_x_68:
[----:B------:R-:W-:Y:S01]  /*0da0*/  ISETP.GE.AND P1, PT, R0, UR17, PT ;  /* 0x0000001100007c0c */ /* 0x000fe2000bf26270 */
[----:B------:R-:W-:Y:S01]  /*0db0*/  BSSY.RECONVERGENT B1, `(.L_x_70) ;  /* 0x0000022000017945 */ /* 0x000fe20003800200 */
[----:B------:R-:W-:-:S11]  /*0dc0*/  LEA.HI.X R5, R10, UR9, R9, 0x2, P0 ;  /* 0x000000090a057c11 */ /* 0x000fd600080f1409 */
[----:B------:R-:W-:Y:S05]  /*0dd0*/  @P1 BRA `(.L_x_71) ;  /* 0x00000000007c1947 */ /* 0x000fea0003800000 */
[----:B------:R-:W3:Y:S01]  /*0de0*/  LDG.E.CONSTANT R10, desc[UR14][R4.64+0x4] ;  /* 0x0000040e040a7981 */ /* 0x000ee2000c1e9900 */
        /* <DEDUP_REMOVED lines=10> */
[----:B0-----:R-:W-:Y:S02]  /*0e90*/  HFMA2 R12, -RZ, RZ, 0, 0 ;  /* 0x00000000ff0c7431 */ /* 0x001fe400000001ff */
[----:B-1----:R-:W-:-:S04]  /*0ea0*/  IMAD.MOV R14, RZ, RZ, -R13 ;  /* 0x000000ffff0e7224 */ /* 0x002fc800078e0a0d */
[----:B------:R-:W-:Y:S01]  /*0eb0*/  IMAD R15, R14, R9, RZ ;  /* 0x000000090e0f7224 */ /* 0x000fe200078e02ff */
[----:B------:R-:W-:-:S03]  /*0ec0*/  IABS R14, R0 ;  /* 0x00000000000e7213 */ /* 0x000fc60000000000 */
[----:B------:R-:W-:-:S04]  /*0ed0*/  IMAD.HI.U32 R15, R13, R15, R12 ;  /* 0x0000000f0d0f7227 */ /* 0x000fc800078e000c */
[----:B------:R-:W-:Y:S02]  /*0ee0*/  IMAD R12, R8, UR5, R8 ;  /* 0x00000005080c7c24 */ /* 0x000fe4000f8e0208 */
[----:B------:R-:W-:-:S04]  /*0ef0*/  IMAD.HI.U32 R15, R15, R14, RZ ;  /* 0x0000000e0f0f7227 */ /* 0x000fc800078e00ff */
[----:B------:R-:W-:-:S04]  /*0f00*/  IMAD.MOV R15, RZ, RZ, -R15 ;  /* 0x000000ffff0f7224 */ /* 0x000fc800078e0a0f */
[----:B------:R-:W-:-:S05]  /*0f10*/  IMAD R14, R9, R15, R14 ;  /* 0x0000000f090e7224 */ /* 0x000fca00078e020e */
[----:B------:R-:W-:-:S13]  /*0f20*/  ISETP.GT.U32.AND P0, PT, R9, R14, PT ;  /* 0x0000000e0900720c */ /* 0x000fda0003f04070 */
[----:B------:R-:W-:-:S05]  /*0f30*/  @!P0 IMAD.IADD R14, R14, 0x1, -R9 ;  /* 0x000000010e0e8824 */ /* 0x000fca00078e0a09 */
[----:B------:R-:W-:-:S13]  /*0f40*/  ISETP.GT.U32.AND P0, PT, R9, R14, PT ;  /* 0x0000000e0900720c */ /* 0x000fda0003f04070 */
[----:B------:R-:W-:-:S05]  /*0f50*/  @!P0 IADD3 R14, PT, PT, R14, -R9, RZ ;  /* 0x800000090e0e8210 */ /* 0x000fca0007ffe0ff */
[----:B------:R-:W-:-:S04]  /*0f60*/  IMAD.MOV.U32 R9, RZ, RZ, R14 ;  /* 0x000000ffff097224 */ /* 0x000fc800078e000e */
[----:B------:R-:W-:Y:S01]  /*0f70*/  @!P2 IMAD.MOV R9, RZ, RZ, -R9 ;  /* 0x000000ffff09a224 */ /* 0x000fe200078e0a09 */
[----:B------:R-:W-:-:S04]  /*0f80*/  @!P3 LOP3.LUT R9, RZ, R8, RZ, 0x33, !PT ;  /* 0x00000008ff09b212 */ /* 0x000fc800078e33ff */
[----:B------:R-:W-:-:S04]  /*0f90*/  IADD3 R9, PT, PT, R12, R9, RZ ;  /* 0x000000090c097210 */ /* 0x000fc80007ffe0ff */
[----:B------:R-:W-:-:S06]  /*0fa0*/  LEA R9, R9, UR6, 0x2 ;  /* 0x0000000609097c11 */ /* 0x000fcc000f8e10ff */
[----:B------:R-:W3:Y:S02]  /*0fb0*/  LDS R9, [R9] ;  /* 0x0000000009097984 */ /* 0x000ee40000000800 */
[----:B---3--:R-:W-:-:S07]  /*0fc0*/  FFMA R3, R10, R9, R3 ;  /* 0x000000090a037223 */ /* 0x008fce0000000003 */
.L_x_71:
[----:B------:R-:W-:Y:S05]  /*0fd0*/  BSYNC.RECONVERGENT B1 ;  /* 0x0000000000017941 */ /* 0x000fea0003800200 */
.L_x_70:
[----:B------:R-:W-:Y:S04]  /*0fe0*/  BSSY.RECONVERGENT B1, `(.L_x_72) ;  /* 0x0000021000017945 */ /* 0x000fe80003800200 */
[----:B------:R-:W-:Y:S05]  /*0ff0*/  @P1 BRA `(.L_x_73) ;  /* 0x00000000007c1947 */ /* 0x000fea0003800000 */
[----:B------:R-:W3:Y:S01]  /*1000*/  LDG.E.CONSTANT R12, desc[UR14][R4.64+0x8] ;  /* 0x0000080e040c7981 */ /* 0x000ee2000c1e9900 */
[----:B0-----:R-:W-:Y:S01]  /*1010*/  IABS R9, R8 ;  /* 0x0000000800097213 */ /* 0x001fe20000000000 */
[----:B------:R-:W0:Y:S01]  /*1020*/  S2UR UR7, SR_CgaCtaId ;  /* 0x00000000000779c3 */ /* 0x000e220000008800 */
[----:B------:R-:W-:Y:S01]  /*1030*/  ISETP.GE.AND P2, PT, R0, RZ, PT ;  /* 0x000000ff0000720c */ /* 0x000fe20003f46270 */
[----:B------:R-:W-:Y:S01]  /*1040*/  UIADD3 UR11, UPT, UPT, UR5, 0x2, URZ ;  /* 0x00000002050b7890 */ /* 0x000fe2000fffe0ff */
[----:B------:R-:W1:Y:S01]  /*1050*/  I2F.RP R13, R9 ;  /* 0x00000009000d7306 */ /* 0x000e620000209400 */
[----:B------:R-:W-:Y:S01]  /*1060*/  ISETP.NE.AND P3, PT, R8, RZ, PT ;  /* 0x000000ff0800720c */ /* 0x000fe20003f65270 */
[----:B------:R-:W-:-:S06]  /*1070*/  UMOV UR6, 0x400 ;  /* 0x0000040000067882 */ /* 0x000fcc0000000000 */
[----:B-1----:R-:W1:Y:S01]  /*1080*/  MUFU.RCP R13, R13 ;  /* 0x0000000d000d7308 */ /* 0x002e620000001000 */
[----:B0-----:R-:W-:Y:S01]  /*1090*/  ULEA UR6, UR7, UR6, 0x18 ;  /* 0x0000000607067291 */ /* 0x001fe2000f8ec0ff */
[----:B-1----:R-:W-:-:S06]  /*10a0*/  VIADD R10, R13, 0xffffffe ;  /* 0x0ffffffe0d0a7836 */ /* 0x002fcc0000000000 */
[----:B------:R0:W1:Y:S02]  /*10b0*/  F2I.FTZ.U32.TRUNC.NTZ R11, R10 ;  /* 0x0000000a000b7305 */ /* 0x000064000021f000 */
[----:B0-----:R-:W-:Y:S01]  /*10c0*/  MOV R10, RZ ;  /* 0x000000ff000a7202 */ /* 0x001fe20000000f00 */
[----:B-1----:R-:W-:-:S04]  /*10d0*/  IMAD.MOV R14, RZ, RZ, -R11 ;  /* 0x000000ffff0e7224 */ /* 0x002fc800078e0a0b */
[----:B------:R-:W-:Y:S01]  /*10e0*/  IMAD R15, R14, R9, RZ ;  /* 0x000000090e0f7224 */ /* 0x000fe200078e02ff */
[----:B------:R-:W-:-:S03]  /*10f0*/  IABS R14, R0 ;  /* 0x00000000000e7213 */ /* 0x000fc60000000000 */
[----:B------:R-:W-:-:S06]  /*1100*/  IMAD.HI.U32 R15, R11, R15, R10 ;  /* 0x0000000f0b0f7227 */ /* 0x000fcc00078e000a */
        /* <DEDUP_REMOVED lines=9> */
[----:B------:R-:W-:-:S05]  /*11a0*/  @!P3 LOP3.LUT R9, RZ, R8, RZ, 0x33, !PT ;  /* 0x00000008ff09b212 */ /* 0x000fca00078e33ff */
[----:B------:R-:W-:-:S05]  /*11b0*/  IMAD R9, R8, UR11, R9 ;  /* 0x0000000b08097c24 */ /* 0x000fca000f8e0209 */
[----:B------:R-:W-:-:S05]  /*11c0*/  LEA R9, R9, UR6, 0x2 ;  /* 0x0000000609097c11 */ /* 0x000fca000f8e10ff */
[----:B------:R-:W3:Y:S02]  /*11d0*/  LDS R10, [R9] ;  /* 0x00000000090a7984 */ /* 0x000ee40000000800 */
[----:B---3--:R-:W-:-:S07]  /*11e0*/  FFMA R3, R12, R10, R3 ;  /* 0x0000000a0c037223 */ /* 0x008fce0000000003 */
.L_x_73:
[----:B------:R-:W-:Y:S05]  /*11f0*/  BSYNC.RECONVERGENT B1 ;  /* 0x0000000000017941 */ /* 0x000fea0003800200 */
.L_x_72:
        /* <DEDUP_REMOVED lines=12> */
[----:B-1----:R-:W-:-:S06]  /*12c0*/  IADD3 R10, PT, PT, R13, 0xffffffe, RZ ;  /* 0x0ffffffe0d0a7810 */ /* 0x002fcc0007ffe0ff */
[----:B------:R0:W1:Y:S02]  /*12d0*/  F2I.FTZ.U32.TRUNC.NTZ R11, R10 ;  /* 0x0000000a000b7305 */ /* 0x000064000021f000 */
[----:B0-----:R-:W-:Y:S02]  /*12e0*/  IMAD.MOV.U32 R10, RZ, RZ, RZ ;  /* 0x000000ffff0a7224 */ /* 0x001fe400078e00ff */
[----:B-1----:R-:W-:-:S04]  /*12f0*/  IMAD.MOV R14, RZ, RZ, -R11 ;  /* 0x000000ffff0e7224 */ /* 0x002fc800078e0a0b */
[----:B------:R-:W-:Y:S01]  /*1300*/  IMAD R15, R14, R9, RZ ;  /* 0x000000090e0f7224 */ /* 0x000fe200078e02ff */
[----:B------:R-:W-:-:S03]  /*1310*/  IABS R14, R0 ;  /* 0x00000000000e7213 */ /* 0x000fc60000000000 */
[----:B------:R-:W-:-:S06]  /*1320*/  IMAD.HI.U32 R15, R11, R15, R10 ;  /* 0x0000000f0b0f7227 */ /* 0x000fcc00078e000a */
[----:B------:R-:W-:-:S05]  /*1330*/  IMAD.HI.U32 R15, R15, R14, RZ ;  /* 0x0000000e0f0f7227 */ /* 0x000fca00078e00ff */
[----:B------:R-:W-:-:S05]  /*1340*/  IADD3 R15, PT, PT, -R15, RZ, RZ ;  /* 0x000000ff0f0f7210 */ /* 0x000fca0007ffe1ff */
[----:B------:R-:W-:-:S05]  /*1350*/  IMAD R14, R9, R15, R14 ;  /* 0x0000000f090e7224 */ /* 0x000fca00078e020e */
[----:B------:R-:W-:-:S13]  /*1360*/  ISETP.GT.U32.AND P0, PT, R9, R14, PT ;  /* 0x0000000e0900720c */ /* 0x000fda0003f04070 */
[----:B------:R-:W-:-:S05]  /*1370*/  @!P0 IMAD.IADD R14, R14, 0x1, -R9 ;  /* 0x000000010e0e8824 */ /* 0x000fca00078e0a09 */
[----:B------:R-:W-:-:S13]  /*1380*/  ISETP.GT.U32.AND P0, PT, R9, R14, PT ;  /* 0x0000000e0900720c */ /* 0x000fda0003f04070 */
[----:B------:R-:W-:-:S05]  /*1390*/  @!P0 IMAD.IADD R14, R14, 0x1, -R9 ;  /* 0x000000010e0e8824 */ /* 0x000fca00078e0a09 */
[----:B------:R-:W-:-:S05]  /*13a0*/  MOV R9, R14 ;  /* 0x0000000e00097202 */ /* 0x000fca0000000f00 */
[----:B------:R-:W-:Y:S01]  /*13b0*/  @!P2 IMAD.MOV R9, RZ, RZ, -R9 ;  /* 0x000000ffff09a224 */ /* 0x000fe200078e0a09 */
[----:B------:R-:W-:-:S05]  /*13c0*/  @!P3 LOP3.LUT R9, RZ, R8, RZ, 0x33, !PT ;  /* 0x00000008ff09b212 */ /* 0x000fca00078e33ff */
[----:B------:R-:W-:-:S05]  /*13d0*/  IMAD R9, R8, UR11, R9 ;  /* 0x0000000b08097c24 */ /* 0x000fca000f8e0209 */
[----:B------:R-:W-:-:S05]  /*13e0*/  LEA R9, R9, UR6, 0x2 ;  /* 0x0000000609097c11 */ /* 0x000fca000f8e10ff */
[----:B------:R-:W3:Y:S02]  /*13f0*/  LDS R10, [R9] ;  /* 0x00000000090a7984 */ /* 0x000ee40000000800 */
[----:B---3--:R-:W-:-:S07]  /*1400*/  FFMA R3, R12, R10, R3 ;  /* 0x0000000a0c037223 */ /* 0x008fce0000000003 */
.L_x_75:
[----:B------:R-:W-:Y:S05]  /*1410*/  BSYNC.RECONVERGENT B1 ;  /* 0x0000000000017941 */ /* 0x000fea0003800200 */
.L_x_74:
        /* <DEDUP_REMOVED lines=30> */
[----:B------:R-:W-:-:S05]  /*1600*/  LEA R9, R9, UR6, 0x2 ;  /* 0x0000000609097c11 */ /* 0x000fca000f8e10ff */
[----:B------:R-:W3:Y:S02]  /*1610*/  LDS R10, [R9] ;  /* 0x00000000090a7984 */ /* 0x000ee40000000800 */
[----:B---3--:R-:W-:-:S07]  /*1620*/  FFMA R3, R12, R10, R3 ;  /* 0x0000000a0c037223 */ /* 0x008fce0000000003 */
.L_x_77:
[----:B------:R-:W-:Y:S05]  /*1630*/  BSYNC.RECONVERGENT B1 ;  /* 0x0000000000017941 */ /* 0x000fea0003800200 */
.L_x_76:
        /* <DEDUP_REMOVED lines=33> */
.L_x_79:
[----:B------:R-:W-:Y:S05]  /*1850*/  BSYNC.RECONVERGENT B1 ;  /* 0x0000000000017941 */ /* 0x000fea0003800200 */
.L_x_78:
        /* <DEDUP_REMOVED lines=33> */
.L_x_81:
[----:B------:R-:W-:Y:S05]  /*1a70*/  BSYNC.RECONVERGENT B1 ;  /* 0x0000000000017941 */ /* 0x000fea0003800200 */
.L_x_80:
[----:B------:R-:W-:Y:S04]  /*1a80*/  BSSY.RECONVERGENT B1, `(.L_x_82) ;  /* 0x0000020000017945 */ /* 0x000fe80003800200 */
[----:B------:R-:W-:Y:S05]  /*1a90*/  @P1 BRA `(.L_x_83) ;  /* 0x0000000000781947 */ /* 0x000fea0003800000 */
[----:B------:R1:W3:Y:S01]  /*1aa0*/  LDG.E.CONSTANT R12, desc[UR14][R4.64+0x1c] ;  /* 0x00001c0e040c7981 */ /* 0x0002e2000c1e9900 */
[----:B0-----:R-:W-:Y:S01]  /*1ab0*/  IABS R9, R8 ;  /* 0x0000000800097213 */ /* 0x001fe20000000000 */
[----:B------:R-:W0:Y:S01]  /*1ac0*/  S2UR UR7, SR_CgaCtaId ;  /* 0x00000000000779c3 */ /* 0x000e220000008800 */
[----:B------:R-:W-:Y:S01]  /*1ad0*/  ISETP.GE.AND P2, PT, R0, RZ, PT ;  /* 0x000000ff0000720c */ /* 0x000fe20003f46270 */
[----:B------:R-:W-:Y:S01]  /*1ae0*/  UIADD3 UR11, UPT, UPT, UR5, 0x7, URZ ;  /* 0x00000007050b7890 */ /* 0x000fe2000fffe0ff */
[----:B------:R-:W4:Y:S01]  /*1af0*/  I2F.RP R13, R9 ;  /* 0x00000009000d7306 */ /* 0x000f220000209400 */
[----:B------:R-:W-:Y:S01]  /*1b00*/  ISETP.NE.AND P3, PT, R8, RZ, PT ;  /* 0x000000ff0800720c */ /* 0x000fe20003f65270 */
[----:B------:R-:W-:Y:S01]  /*1b10*/  UMOV UR6, 0x400 ;  /* 0x0000040000067882 */ /* 0x000fe20000000000 */
[----:B-1----:R-:W-:-:S05]  /*1b20*/  IABS R4, R0 ;  /* 0x0000000000047213 */ /* 0x002fca0000000000 */
[----:B----4-:R-:W1:Y:S01]  /*1b30*/  MUFU.RCP R13, R13 ;  /* 0x0000000d000d7308 */ /* 0x010e620000001000 */
[----:B0-----:R-:W-:Y:S01]  /*1b40*/  ULEA UR6, UR7, UR6, 0x18 ;  /* 0x0000000607067291 */ /* 0x001fe2000f8ec0ff */
[----:B-1----:R-:W-:-:S06]  /*1b50*/  VIADD R10, R13, 0xffffffe ;  /* 0x0ffffffe0d0a7836 */ /* 0x002fcc0000000000 */
[----:B------:R0:W1:Y:S02]  /*1b60*/  F2I.FTZ.U32.TRUNC.NTZ R11, R10 ;  /* 0x0000000a000b7305 */ /* 0x000064000021f000 */
[----:B0-----:R-:W-:Y:S01]  /*1b70*/  IMAD.MOV.U32 R10, RZ, RZ, RZ ;  /* 0x000000ffff0a7224 */ /* 0x001fe200078e00ff */
[----:B-1----:R-:W-:-:S05]  /*1b80*/  IADD3 R14, PT, PT, RZ, -R11, RZ ;  /* 0x8000000bff0e7210 */ /* 0x002fca0007ffe0ff */
[----:B------:R-:W-:-:S04]  /*1b90*/  IMAD R15, R14, R9, RZ ;  /* 0x000000090e0f7224 */ /* 0x000fc800078e02ff */
        /* <DEDUP_REMOVED lines=8> */
[----:B------:R-:W-:Y:S01]  /*1c20*/  @!P2 IMAD.MOV R5, RZ, RZ, -R5 ;  /* 0x000000ffff05a224 */ /* 0x000fe200078e0a05 */
[----:B------:R-:W-:-:S05]  /*1c30*/  @!P3 LOP3.LUT R5, RZ, R8, RZ, 0x33, !PT ;  /* 0x00000008ff05b212 */ /* 0x000fca00078e33ff */
[----:B------:R-:W-:-:S05]  /*1c40*/  IMAD R5, R8, UR11, R5 ;  /* 0x0000000b08057c24 */ /* 0x000fca000f8e0205 */
[----:B------:R-:W-:-:S05]  /*1c50*/  LEA R5, R5, UR6, 0x2 ;  /* 0x0000000605057c11 */ /* 0x000fca000f8e10ff */
[----:B------:R-:W3:Y:S02]  /*1c60*/  LDS R4, [R5] ;  /* 0x0000000005047984 */ /* 0x000ee40000000800 */
[----:B---3--:R-:W-:-:S07]  /*1c70*/  FFMA R3, R12, R4, R3 ;  /* 0x000000040c037223 */ /* 0x008fce0000000003 */
.L_x_83:
[----:B------:R-:W-:Y:S05]  /*1c80*/  BSYNC.RECONVERGENT B1 ;  /* 0x0000000000017941 */ /* 0x000fea0003800200 */
.L_x_82:
[----:B------:R-:W-:-:S04]  /*1c90*/  UIADD3 UR5, UPT, UPT, UR5, 0x8, URZ ;  /* 0x0000000805057890 */ /* 0x000fc8000fffe0ff */
[----:B------:R-:W-:-:S09]  /*1ca0*/  UISETP.NE.AND UP0, UPT, UR5, UR4, UPT ;  /* 0x000000040500728c */ /* 0x000fd2000bf05270 */
[----:B------:R-:W-:Y:S05]  /*1cb0*/  BRA.U UP0, `(.L_x_84) ;  /* 0xffffffed00a07547 */ /* 0x000fea000b83ffff */
.L_x_67:
[----:B------:R-:W-:-:S09]  /*1cc0*/  UISETP.NE.AND UP0, UPT, UR10, URZ, UPT ;  /* 0x000000ff0a00728c */ /* 0x000fd2000bf05270 */
[----:B------:R-:W-:Y:S05]  /*1cd0*/  BRA.U !UP0, `(.L_x_65) ;  /* 0x0000001108387547 */ /* 0x000fea000b800000 */
[----:B------:R-:W1:Y:S01]  /*1ce0*/  LDC R4, c[0x0][0x3a8] ;  /* 0x0000ea00ff047b82 */ /* 0x000e620000000800 */
[----:B------:R-:W-:Y:S01]  /*1cf0*/  UISETP.GE.U32.AND UP0, UPT, UR10, 0x4, UPT ;  /* 0x000000040a00788c */ /* 0x000fe2000bf06070 */
[----:B-1----:R-:W-:-:S08]  /*1d00*/  LOP3.LUT R17, R4, 0x3, RZ, 0xc0, !PT ;  /* 0x0000000304117812 */ /* 0x002fd000078ec0ff */
[----:B------:R-:W-:Y:S05]  /*1d10*/  BRA.U !UP0, `(.L_x_85) ;  /* 0x0000000908487547 */ /* 0x000fea000b800000 */
[----:B------:R-:W-:Y:S01]  /*1d20*/  ISETP.GE.AND P0, PT, R0, UR17, PT ;  /* 0x0000001100007c0c */ /* 0x000fe2000bf06270 */
[----:B------:R-:W-:-:S12]  /*1d30*/  BSSY.RECONVERGENT B1, `(.L_x_86) ;  /* 0x0000024000017945 */ /* 0x000fd80003800200 */
[----:B------:R-:W-:Y:S05]  /*1d40*/  @P0 BRA `(.L_x_87) ;  /* 0x0000000000880947 */ /* 0x000fea0003800000 */
[----:B--2---:R-:W1:Y:S01]  /*1d50*/  LDC.64 R6, c[0x0][0x380] ;  /* 0x0000e000ff067b82 */ /* 0x004e620000000a00 */
[----:B------:R-:W-:-:S07]  /*1d60*/  IADD3 R5, PT, PT, R2, UR4, RZ ;  /* 0x0000000402057c10 */ /* 0x000fce000fffe0ff */
[----:B------:R-:W2:Y:S01]  /*1d70*/  LDC R12, c[0x0][0x3ac] ;  /* 0x0000eb00ff0c7b82 */ /* 0x000ea20000000800 */
[----:B-1----:R-:W-:-:S05]  /*1d80*/  IMAD.WIDE R6, R5, 0x4, R6 ;  /* 0x0000000405067825 */ /* 0x002fca00078e0206 */
[----:B------:R1:W3:Y:S02]  /*1d90*/  LDG.E.CONSTANT R10, desc[UR14][R6.64] ;  /* 0x0000000e060a7981 */ /* 0x0002e4000c1e9900 */
[----:B------:R-:W4:Y:S01]  /*1da0*/  S2UR UR6, SR_CgaCtaId ;  /* 0x00000000000679c3 */ /* 0x000f220000008800 */
[----:B------:R-:W-:Y:S01]  /*1db0*/  ISETP.GE.AND P2, PT, R0, RZ, PT ;  /* 0x000000ff0000720c */ /* 0x000fe20003f46270 */
[----:B------:R-:W-:Y:S01]  /*1dc0*/  UMOV UR5, 0x400 ;  /* 0x0000040000057882 */ /* 0x000fe20000000000 */
[----:B--2---:R-:W-:Y:S02]  /*1dd0*/  IABS R5, R12 ;  /* 0x0000000c00057213 */ /* 0x004fe40000000000 */
[----:B------:R-:W-:Y:S02]  /*1de0*/  ISETP.NE.AND P3, PT, R12, RZ, PT ;  /* 0x000000ff0c00720c */ /* 0x000fe40003f65270 */
[----:B------:R-:W2:Y:S01]  /*1df0*/  I2F.RP R11, R5 ;  /* 0x00000005000b7306 */ /* 0x000ea20000209400 */
[----:B-1----:R-:W-:-:S07]  /*1e00*/  IABS R6, R0 ;  /* 0x0000000000067213 */ /* 0x002fce0000000000 */
[----:B--2---:R-:W0:Y:S01]  /*1e10*/  MUFU.RCP R11, R11 ;  /* 0x0000000b000b7308 */ /* 0x004e220000001000 */
[----:B----4-:R-:W-:Y:S01]  /*1e20*/  ULEA UR5, UR6, UR5, 0x18 ;  /* 0x0000000506057291 */ /* 0x010fe2000f8ec0ff */
[----:B0-----:R-:W-:-:S06]  /*1e30*/  VIADD R8, R11, 0xffffffe ;  /* 0x0ffffffe0b087836 */ /* 0x001fcc0000000000 */
[----:B------:R0:W1:Y:S02]  /*1e40*/  F2I.FTZ.U32.TRUNC.NTZ R9, R8 ;  /* 0x0000000800097305 */ /* 0x000064000021f000 */
[----:B0-----:R-:W-:Y:S02]  /*1e50*/  HFMA2 R8, -RZ, RZ, 0, 0 ;  /* 0x00000000ff087431 */ /* 0x001fe400000001ff */
[----:B-1----:R-:W-:-:S04]  /*1e60*/  IMAD.MOV R14, RZ, RZ, -R9 ;  /* 0x000000ffff0e7224 */ /* 0x002fc800078e0a09 */
[----:B------:R-:W-:-:S04]  /*1e70*/  IMAD R13, R14, R5, RZ ;  /* 0x000000050e0d7224 */ /* 0x000fc800078e02ff */
        /* <DEDUP_REMOVED lines=15> */
.L_x_87:
[----:B------:R-:W-:Y:S05]  /*1f70*/  BSYNC.RECONVERGENT B1 ;  /* 0x0000000000017941 */ /* 0x000fea0003800200 */
.L_x_86:
[----:B------:R-:W2:Y:S01]  /*1f80*/  LDCU.64 UR6, c[0x0][0x380] ;  /* 0x00007000ff0677ac */ /* 0x000ea20008000a00 */
[C---:B------:R-:W-:Y:S01]  /*1f90*/  IADD3 R5, P1, PT, R2.reuse, UR4, RZ ;  /* 0x0000000402057c10 */ /* 0x040fe2000ff3e0ff */
[----:B------:R-:W-:Y:S03]  /*1fa0*/  BSSY.RECONVERGENT B1, `(.L_x_88) ;  /* 0x0000045000017945 */ /* 0x000fe60003800200 */
[----:B0-----:R-:W-:Y:S02]  /*1fb0*/  LEA.HI.X.SX32 R8, R2, RZ, 0x1, P1 ;  /* 0x000000ff02087211 */ /* 0x001fe400008f0eff */
[----:B--2---:R-:W-:-:S04]  /*1fc0*/  LEA R6, P1, R5, UR6, 0x2 ;  /* 0x0000000605067c11 */ /* 0x004fc8000f8210ff */
[----:B------:R-:W-:Y:S01]  /*1fd0*/  LEA.HI.X R7, R5, UR7, R8, 0x2, P1 ;  /* 0x0000000705077c11 */ /* 0x000fe200088f1408 */
[----:B------:R-:W-:Y:S08]  /*1fe0*/  @P0 BRA `(.L_x_89) ;  /* 0x0000000400000947 */ /* 0x000ff00003800000 */
[----:B------:R-:W2:Y:S01]  /*1ff0*/  LDG.E.CONSTANT R10, desc[UR14][R6.64+0x4] ;  /* 0x0000040e060a7981 */ /* 0x000ea2000c1e9900 */
[----:B------:R-:W0:Y:S03]  /*2000*/  LDC R14, c[0x0][0x3ac] ;  /* 0x0000eb00ff0e7b82 */ /* 0x000e260000000800 */
[----:B------:R-:W3:Y:S01]  /*2010*/  LDG.E.CONSTANT R5, desc[UR14][R6.64+0x8] ;  /* 0x0000080e06057981 */ /* 0x000ee2000c1e9900 */
[----:B------:R-:W-:Y:S01]  /*2020*/  ISETP.GE.AND P3, PT, R0, RZ, PT ;  /* 0x000000ff0000720c */ /* 0x000fe20003f66270 */
[----:B------:R-:W-:Y:S01]  /*2030*/  UMOV UR5, 0x400 ;  /* 0x0000040000057882 */ /* 0x000fe20000000000 */
[----:B------:R-:W-:Y:S02]  /*2040*/  UIADD3 UR8, UPT, UPT, UR4, 0x2, URZ ;  /* 0x0000000204087890 */ /* 0x000fe4000fffe0ff */
[----:B------:R-:W1:Y:S08]  /*2050*/  LDC R11, c[0x0][0x3ac] ;  /* 0x0000eb00ff0b7b82 */ /* 0x000e700000000800 */
[----:B------:R-:W4:Y:S01]  /*2060*/  S2UR UR6, SR_CgaCtaId ;  /* 0x00000000000679c3 */ /* 0x000f220000008800 */
[----:B0-----:R-:W-:-:S07]  /*2070*/  IABS R15, R14 ;  /* 0x0000000e000f7213 */ /* 0x001fce0000000000 */
[----:B------:R-:W0:Y:S01]  /*2080*/  S2UR UR7, SR_CgaCtaId ;  /* 0x00000000000779c3 */ /* 0x000e220000008800 */
[----:B------:R-:W5:Y:S01]  /*2090*/  I2F.RP R18, R15 ;  /* 0x0000000f00127306 */ /* 0x000f620000209400 */
[----:B-1----:R-:W-:-:S07]  /*20a0*/  IABS R16, R11 ;  /* 0x0000000b00107213 */ /* 0x002fce0000000000 */
[----:B------:R-:W1:Y:S01]  /*20b0*/  I2F.RP R20, R16 ;  /* 0x0000001000147306 */ /* 0x000e620000209400 */
[----:B----4-:R-:W-:-:S03]  /*20c0*/  ULEA UR5, UR6, UR5, 0x18 ;  /* 0x0000000506057291 */ /* 0x010fc6000f8ec0ff */
[----:B------:R-:W-:-:S04]  /*20d0*/  UMOV UR6, 0x400 ;  /* 0x0000040000067882 */ /* 0x000fc80000000000 */
[----:B-----5:R-:W4:Y:S01]  /*20e0*/  MUFU.RCP R18, R18 ;  /* 0x0000001200127308 */ /* 0x020f220000001000 */
[----:B0-----:R-:W-:-:S07]  /*20f0*/  ULEA UR6, UR7, UR6, 0x18 ;  /* 0x0000000607067291 */ /* 0x001fce000f8ec0ff */
[----:B-1----:R-:W0:Y:S01]  /*2100*/  MUFU.RCP R20, R20 ;  /* 0x0000001400147308 */ /* 0x002e220000001000 */
[----:B----4-:R-:W-:Y:S02]  /*2110*/  IADD3 R8, PT, PT, R18, 0xffffffe, RZ ;  /* 0x0ffffffe12087810 */ /* 0x010fe40007ffe0ff */
[----:B------:R-:W-:-:S05]  /*2120*/  IABS R18, R0 ;  /* 0x0000000000127213 */ /* 0x000fca0000000000 */
[----:B------:R1:W4:Y:S01]  /*2130*/  F2I.FTZ.U32.TRUNC.NTZ R9, R8 ;  /* 0x0000000800097305 */ /* 0x000322000021f000 */
[----:B0-----:R-:W-:Y:S01]  /*2140*/  VIADD R12, R20, 0xffffffe ;  /* 0x0ffffffe140c7836 */ /* 0x001fe20000000000 */
[----:B------:R-:W-:-:S06]  /*2150*/  IABS R20, R0 ;  /* 0x0000000000147213 */ /* 0x000fcc0000000000 */
[----:B------:R0:W5:Y:S01]  /*2160*/  F2I.FTZ.U32.TRUNC.NTZ R13, R12 ;  /* 0x0000000c000d7305 */ /* 0x000162000021f000 */
[----:B-1----:R-:W-:Y:S02]  /*2170*/  MOV R8, RZ ;  /* 0x000000ff00087202 */ /* 0x002fe40000000f00 */
[----:B----4-:R-:W-:Y:S01]  /*2180*/  IADD3 R22, PT, PT, RZ, -R9, RZ ;  /* 0x80000009ff167210 */ /* 0x010fe20007ffe0ff */
[----:B0-----:R-:W-:-:S04]  /*2190*/  HFMA2 R12, -RZ, RZ, 0, 0 ;  /* 0x00000000ff0c7431 */ /* 0x001fc800000001ff */
[----:B------:R-:W-:Y:S02]  /*21a0*/  IMAD R19, R22, R15, RZ ;  /* 0x0000000f16137224 */ /* 0x000fe400078e02ff */
[----:B-----5:R-:W-:Y:S02]  /*21b0*/  IMAD.MOV R21, RZ, RZ, -R13 ;  /* 0x000000ffff157224 */ /* 0x020fe400078e0a0d */
[----:B------:R-:W-:-:S04]  /*21c0*/  IMAD.HI.U32 R19, R9, R19, R8 ;  /* 0x0000001309137227 */ /* 0x000fc800078e0008 */
[----:B------:R-:W-:Y:S02]  /*21d0*/  IMAD.MOV.U32 R8, RZ, RZ, R18 ;  /* 0x000000ffff087224 */ /* 0x000fe400078e0012 */
[----:B------:R-:W-:Y:S02]  /*21e0*/  IMAD R9, R21, R16, RZ ;  /* 0x0000001015097224 */ /* 0x000fe400078e02ff */
[----:B------:R-:W-:-:S04]  /*21f0*/  IMAD.HI.U32 R19, R19, R8, RZ ;  /* 0x0000000813137227 */ /* 0x000fc800078e00ff */
[----:B------:R-:W-:Y:S01]  /*2200*/  IMAD.HI.U32 R9, R13, R9, R12 ;  /* 0x000000090d097227 */ /* 0x000fe200078e000c */
[----:B------:R-:W-:-:S03]  /*2210*/  IADD3 R19, PT, PT, -R19, RZ, RZ ;  /* 0x000000ff13137210 */ /* 0x000fc60007ffe1ff */
[----:B------:R-:W-:Y:S02]  /*2220*/  IMAD.MOV.U32 R12, RZ, RZ, R20 ;  /* 0x000000ffff0c7224 */ /* 0x000fe400078e0014 */
[----:B------:R-:W-:Y:S02]  /*2230*/  IMAD R8, R15, R19, R8 ;  /* 0x000000130f087224 */ /* 0x000fe400078e0208 */
[----:B------:R-:W-:-:S03]  /*2240*/  IMAD.HI.U32 R9, R9, R12, RZ ;  /* 0x0000000c09097227 */ /* 0x000fc600078e00ff */
[----:B------:R-:W-:Y:S01]  /*2250*/  ISETP.GT.U32.AND P1, PT, R15, R8, PT ;  /* 0x000000080f00720c */ /* 0x000fe20003f24070 */
[----:B------:R-:W-:-:S04]  /*2260*/  IMAD.MOV R9, RZ, RZ, -R9 ;  /* 0x000000ffff097224 */ /* 0x000fc800078e0a09 */
[----:B------:R-:W-:Y:S02]  /*2270*/  IMAD R12, R16, R9, R12 ;  /* 0x00000009100c7224 */ /* 0x000fe400078e020c */
[----:B------:R-:W-:-:S03]  /*2280*/  IMAD R9, R14, UR4, R14 ;  /* 0x000000040e097c24 */ /* 0x000fc6000f8e020e */
[----:B------:R-:W-:-:S03]  /*2290*/  ISETP.GT.U32.AND P2, PT, R16, R12, PT ;  /* 0x0000000c1000720c */ /* 0x000fc60003f44070 */
[----:B------:R-:W-:Y:S02]  /*22a0*/  @!P1 IADD3 R8, PT, PT, R8, -R15, RZ ;  /* 0x8000000f08089210 */ /* 0x000fe40007ffe0ff */
[----:B------:R-:W-:Y:S02]  /*22b0*/  ISETP.NE.AND P1, PT, R14, RZ, PT ;  /* 0x000000ff0e00720c */ /* 0x000fe40003f25270 */
[----:B------:R-:W-:-:S06]  /*22c0*/  ISETP.GT.U32.AND P5, PT, R15, R8, PT ;  /* 0x000000080f00720c */ /* 0x000fcc0003fa4070 */
[----:B------:R-:W-:Y:S01]  /*22d0*/  @!P2 IMAD.IADD R12, R12, 0x1, -R16 ;  /* 0x000000010c0ca824 */ /* 0x000fe200078e0a10 */
[----:B------:R-:W-:-:S04]  /*22e0*/  ISETP.GE.AND P2, PT, R0, RZ, PT ;  /* 0x000000ff0000720c */ /* 0x000fc80003f46270 */
[----:B------:R-:W-:Y:S02]  /*22f0*/  ISETP.GT.U32.AND P4, PT, R16, R12, PT ;  /* 0x0000000c1000720c */ /* 0x000fe40003f84070 */
[----:B------:R-:W-:Y:S02]  /*2300*/  @!P5 IADD3 R8, PT, PT, R8, -R15, RZ ;  /* 0x8000000f0808d210 */ /* 0x000fe40007ffe0ff */
[----:B------:R-:W-:Y:S02]  /*2310*/  ISETP.NE.AND P5, PT, R11, RZ, PT ;  /* 0x000000ff0b00720c */ /* 0x000fe40003fa5270 */
[----:B------:R-:W-:Y:S02]  /*2320*/  @!P3 IADD3 R8, PT, PT, -R8, RZ, RZ ;  /* 0x000000ff0808b210 */ /* 0x000fe40007ffe1ff */
[----:B------:R-:W-:-:S04]  /*2330*/  @!P1 LOP3.LUT R8, RZ, R14, RZ, 0x33, !PT ;  /* 0x0000000eff089212 */ /* 0x000fc800078e33ff */
[----:B------:R-:W-:Y:S01]  /*2340*/  IADD3 R8, PT, PT, R9, R8, RZ ;  /* 0x0000000809087210 */ /* 0x000fe20007ffe0ff */
[----:B------:R-:W-:-:S03]  /*2350*/  @!P4 IMAD.IADD R12, R12, 0x1, -R16 ;  /* 0x000000010c0cc824 */ /* 0x000fc600078e0a10 */
[----:B------:R-:W-:Y:S01]  /*2360*/  LEA R8, R8, UR5, 0x2 ;  /* 0x0000000508087c11 */ /* 0x000fe2000f8e10ff */
[----:B------:R-:W-:Y:S01]  /*2370*/  @!P2 IMAD.MOV R12, RZ, RZ, -R12 ;  /* 0x000000ffff0ca224 */ /* 0x000fe200078e0a0c */
[----:B------:R-:W-:-:S04]  /*2380*/  @!P5 LOP3.LUT R12, RZ, R11, RZ, 0x33, !PT ;  /* 0x0000000bff0cd212 */ /* 0x000fc800078e33ff */
[----:B------:R-:W2:Y:S01]  /*2390*/  LDS R8, [R8] ;  /* 0x0000000008087984 */ /* 0x000ea20000000800 */
[----:B------:R-:W-:-:S05]  /*23a0*/  IMAD R11, R11, UR8, R12 ;  /* 0x000000080b0b7c24 */ /* 0x000fca000f8e020c */
[----:B------:R-:W-:-:S06]  /*23b0*/  LEA R11, R11, UR6, 0x2 ;  /* 0x000000060b0b7c11 */ /* 0x000fcc000f8e10ff */
[----:B------:R-:W3:Y:S01]  /*23c0*/  LDS R11, [R11] ;  /* 0x000000000b0b7984 */ /* 0x000ee20000000800 */
[----:B--2---:R-:W-:-:S04]  /*23d0*/  FFMA R10, R10, R8, R3 ;  /* 0x000000080a0a7223 */ /* 0x004fc80000000003 */
[----:B---3--:R-:W-:-:S07]  /*23e0*/  FFMA R3, R5, R11, R10 ;  /* 0x0000000b05037223 */ /* 0x008fce000000000a */
.L_x_89:
[----:B------:R-:W-:Y:S05]  /*23f0*/  BSYNC.RECONVERGENT B1 ;  /* 0x0000000000017941 */ /* 0x000fea0003800200 */
.L_x_88:
[----:B------:R-:W-:Y:S04]  /*2400*/  BSSY.RECONVERGENT B1, `(.L_x_90) ;  /* 0x0000022000017945 */ /* 0x000fe80003800200 */
[----:B------:R-:W-:Y:S05]  /*2410*/  @P0 BRA `(.L_x_91) ;  /* 0x0000000000800947 */ /* 0x000fea0003800000 */
[----:B------:R0:W2:Y:S01]  /*2420*/  LDG.E.CONSTANT R10, desc[UR14][R6.64+0xc] ;  /* 0x00000c0e060a7981 */ /* 0x0000a2000c1e9900 */
[----:B------:R-:W1:Y:S01]  /*2430*/  LDC R12, c[0x0][0x3ac] ;  /* 0x0000eb00ff0c7b82 */ /* 0x000e620000000800 */
[----:B------:R-:W-:Y:S01]  /*2440*/  ISETP.GE.AND P1, PT, R0, RZ, PT ;  /* 0x000000ff0000720c */ /* 0x000fe20003f26270 */
[----:B------:R-:W-:Y:S01]  /*2450*/  UIADD3 UR7, UPT, UPT, UR4, 0x3, URZ ;  /* 0x0000000304077890 */ /* 0x000fe2000fffe0ff */
[----:B------:R-:W-:-:S05]  /*2460*/  UMOV UR5, 0x400 ;  /* 0x0000040000057882 */ /* 0x000fca0000000000 */
[----:B------:R-:W3:Y:S01]  /*2470*/  S2UR UR6, SR_CgaCtaId ;  /* 0x00000000000679c3 */ /* 0x000ee20000008800 */
[----:B0-----:R-:W-:Y:S02]  /*2480*/  IABS R6, R0 ;  /* 0x0000000000067213 */ /* 0x001fe40000000000 */
[----:B-1----:R-:W-:Y:S02]  /*2490*/  IABS R5, R12 ;  /* 0x0000000c00057213 */ /* 0x002fe40000000000 */
[----:B------:R-:W-:Y:S02]  /*24a0*/  ISETP.NE.AND P2, PT, R12, RZ, PT ;  /* 0x000000ff0c00720c */ /* 0x000fe40003f45270 */
[----:B------:R-:W0:Y:S01]  /*24b0*/  I2F.RP R11, R5 ;  /* 0x00000005000b7306 */ /* 0x000e220000209400 */
[----:B---3--:R-:W-:-:S07]  /*24c0*/  ULEA UR5, UR6, UR5, 0x18 ;  /* 0x0000000506057291 */ /* 0x008fce000f8ec0ff */
[----:B0-----:R-:W0:Y:S02]  /*24d0*/  MUFU.RCP R11, R11 ;  /* 0x0000000b000b7308 */ /* 0x001e240000001000 */
[----:B0-----:R-:W-:-:S06]  /*24e0*/  VIADD R8, R11, 0xffffffe ;  /* 0x0ffffffe0b087836 */ /* 0x001fcc0000000000 */
[----:B------:R0:W1:Y:S02]  /*24f0*/  F2I.FTZ.U32.TRUNC.NTZ R9, R8 ;  /* 0x0000000800097305 */ /* 0x000064000021f000 */
[----:B0-----:R-:W-:Y:S01]  /*2500*/  IMAD.MOV.U32 R8, RZ, RZ, RZ ;  /* 0x000000ffff087224 */ /* 0x001fe200078e00ff */
[----:B-1----:R-:W-:-:S05]  /*2510*/  IADD3 R14, PT, PT, RZ, -R9, RZ ;  /* 0x80000009ff0e7210 */ /* 0x002fca0007ffe0ff */
[----:B------:R-:W-:-:S04]  /*2520*/  IMAD R13, R14, R5, RZ ;  /* 0x000000050e0d7224 */ /* 0x000fc800078e02ff */
[----:B------:R-:W-:-:S06]  /*2530*/  IMAD.HI.U32 R13, R9, R13, R8 ;  /* 0x0000000d090d7227 */ /* 0x000fcc00078e0008 */
[----:B------:R-:W-:-:S05]  /*2540*/  IMAD.HI.U32 R13, R13, R6, RZ ;  /* 0x000000060d0d7227 */ /* 0x000fca00078e00ff */
[----:B------:R-:W-:-:S05]  /*2550*/  IADD3 R13, PT, PT, -R13, RZ, RZ ;  /* 0x000000ff0d0d7210 */ /* 0x000fca0007ffe1ff */
[----:B------:R-:W-:-:S05]  /*2560*/  IMAD R6, R5, R13, R6 ;  /* 0x0000000d05067224 */ /* 0x000fca00078e0206 */
[----:B------:R-:W-:-:S13]  /*2570*/  ISETP.GT.U32.AND P0, PT, R5, R6, PT ;  /* 0x000000060500720c */ /* 0x000fda0003f04070 */
[----:B------:R-:W-:-:S05]  /*2580*/  @!P0 IMAD.IADD R6, R6, 0x1, -R5 ;  /* 0x0000000106068824 */ /* 0x000fca00078e0a05 */
[----:B------:R-:W-:-:S13]  /*2590*/  ISETP.GT.U32.AND P0, PT, R5, R6, PT ;  /* 0x000000060500720c */ /* 0x000fda0003f04070 */
[----:B------:R-:W-:-:S05]  /*25a0*/  @!P0 IADD3 R6, PT, PT, R6, -R5, RZ ;  /* 0x8000000506068210 */ /* 0x000fca0007ffe0ff */
[----:B------:R-:W-:-:S05]  /*25b0*/  IMAD.MOV.U32 R5, RZ, RZ, R6 ;  /* 0x000000ffff057224 */ /* 0x000fca00078e0006 */
[----:B------:R-:W-:Y:S02]  /*25c0*/  @!P1 IADD3 R5, PT, PT, -R5, RZ, RZ ;  /* 0x000000ff05059210 */ /* 0x000fe40007ffe1ff */
[----:B------:R-:W-:-:S05]  /*25d0*/  @!P2 LOP3.LUT R5, RZ, R12, RZ, 0x33, !PT ;  /* 0x0000000cff05a212 */ /* 0x000fca00078e33ff */
[----:B------:R-:W-:-:S05]  /*25e0*/  IMAD R5, R12, UR7, R5 ;  /* 0x000000070c057c24 */ /* 0x000fca000f8e0205 */
[----:B------:R-:W-:-:S05]  /*25f0*/  LEA R5, R5, UR5, 0x2 ;  /* 0x0000000505057c11 */ /* 0x000fca000f8e10ff */
[----:B------:R-:W2:Y:S02]  /*2600*/  LDS R6, [R5] ;  /* 0x0000000005067984 */ /* 0x000ea40000000800 */
[----:B--2---:R-:W-:-:S07]  /*2610*/  FFMA R3, R10, R6, R3 ;  /* 0x000000060a037223 */ /* 0x004fce0000000003 */
.L_x_91:
[----:B------:R-:W-:Y:S05]  /*2620*/  BSYNC.RECONVERGENT B1 ;  /* 0x0000000000017941 */ /* 0x000fea0003800200 */
.L_x_90:
[----:B------:R-:W-:-:S12]  /*2630*/  UIADD3 UR4, UPT, UPT, UR4, 0x4, URZ ;  /* 0x0000000404047890 */ /* 0x000fd8000fffe0ff */
.L_x_85:
[----:B------:R-:W-:-:S13]  /*2640*/  ISETP.NE.AND P0, PT, R17, RZ, PT ;  /* 0x000000ff1100720c */ /* 0x000fda0003f05270 */
[----:B------:R-:W-:Y:S05]  /*2650*/  @!P0 BRA `(.L_x_65) ;  /* 0x0000000400d88947 */ /* 0x000fea0003800000 */
[----:B------:R-:W-:Y:S01]  /*2660*/  ISETP.NE.AND P0, PT, R17, 0x1, PT ;  /* 0x000000011100780c */ /* 0x000fe20003f05270 */
[----:B--2---:R-:W-:-:S12]  /*2670*/  IMAD.MOV.U32 R6, RZ, RZ, R3 ;  /* 0x000000ffff067224 */ /* 0x004fd800078e0003 */
[----:B------:R-:W-:Y:S05]  /*2680*/  @!P0 BRA `(.L_x_92) ;  /* 0x0000000400348947 */ /* 0x000fea0003800000 */
[----:B------:R-:W-:Y:S01]  /*2690*/  ISETP.GE.AND P0, PT, R0, UR17, PT ;  /* 0x0000001100007c0c */ /* 0x000fe2000bf06270 */
[----:B------:R-:W-:-:S12]  /*26a0*/  BSSY.RECONVERGENT B1, `(.L_x_93) ;  /* 0x0000049000017945 */ /* 0x000fd80003800200 */
[----:B------:R-:W-:Y:S05]  /*26b0*/  @P0 BRA `(.L_x_94) ;  /* 0x00000004001c0947 */ /* 0x000fea0003800000 */
[----:B------:R-:W1:Y:S01]  /*26c0*/  LDC.64 R6, c[0x0][0x380] ;  /* 0x0000e000ff067b82 */ /* 0x000e620000000a00 */
[----:B------:R-:W2:Y:S01]  /*26d0*/  LDCU.64 UR6, c[0x0][0x380] ;  /* 0x00007000ff0677ac */ /* 0x000ea20008000a00 */
[C---:B0-----:R-:W-:Y:S02]  /*26e0*/  IADD3 R8, P0, PT, R2.reuse, UR4, RZ ;  /* 0x0000000402087c10 */ /* 0x041fe4000ff1e0ff */
[C---:B------:R-:W-:Y:S02]  /*26f0*/  IADD3 R5, PT, PT, R2.reuse, UR4, RZ ;  /* 0x0000000402057c10 */ /* 0x040fe4000fffe0ff */
[----:B------:R-:W-:Y:S02]  /*2700*/  LEA.HI.X.SX32 R9, R2, RZ, 0x1, P0 ;  /* 0x000000ff02097211 */ /* 0x000fe400000f0eff */
[----:B------:R-:W0:Y:S01]  /*2710*/  LDC R12, c[0x0][0x3ac] ;  /* 0x0000eb00ff0c7b82 */ /* 0x000e220000000800 */
[----:B--2---:R-:W-:-:S04]  /*2720*/  LEA R10, P0, R8, UR6, 0x2 ;  /* 0x00000006080a7c11 */ /* 0x004fc8000f8010ff */
[----:B------:R-:W-:Y:S01]  /*2730*/  LEA.HI.X R11, R8, UR7, R9, 0x2, P0 ;  /* 0x00000007080b7c11 */ /* 0x000fe200080f1409 */
[----:B-1----:R-:W-:Y:S02]  /*2740*/  IMAD.WIDE R6, R5, 0x4, R6 ;  /* 0x0000000405067825 */ /* 0x002fe400078e0206 */
[----:B------:R-:W1:Y:S02]  /*2750*/  LDC R9, c[0x0][0x3ac] ;  /* 0x0000eb00ff097b82 */ /* 0x000e640000000800 */
[----:B------:R2:W3:Y:S04]  /*2760*/  LDG.E.CONSTANT R5, desc[UR14][R10.64+0x4] ;  /* 0x0000040e0a057981 */ /* 0x0004e8000c1e9900 */
[----:B------:R4:W5:Y:S01]  /*2770*/  LDG.E.CONSTANT R8, desc[UR14][R6.64] ;  /* 0x0000000e06087981 */ /* 0x000962000c1e9900 */
[----:B0-----:R-:W-:-:S04]  /*2780*/  IABS R14, R12 ;  /* 0x0000000c000e7213 */ /* 0x001fc80000000000 */
[----:B------:R-:W0:Y:S01]  /*2790*/  I2F.RP R15, R14 ;  /* 0x0000000e000f7306 */ /* 0x000e220000209400 */
[----:B-1----:R-:W-:-:S07]  /*27a0*/  IABS R13, R9 ;  /* 0x00000009000d7213 */ /* 0x002fce0000000000 */
[----:B------:R-:W1:Y:S08]  /*27b0*/  I2F.RP R16, R13 ;  /* 0x0000000d00107306 */ /* 0x000e700000209400 */
[----:B0-----:R-:W2:Y:S08]  /*27c0*/  MUFU.RCP R15, R15 ;  /* 0x0000000f000f7308 */ /* 0x001eb00000001000 */
[----:B-1----:R-:W4:Y:S01]  /*27d0*/  MUFU.RCP R16, R16 ;  /* 0x0000001000107308 */ /* 0x002f220000001000 */
[----:B--2---:R-:W-:-:S07]  /*27e0*/  VIADD R10, R15, 0xffffffe ;  /* 0x0ffffffe0f0a7836 */ /* 0x004fce0000000000 */
[----:B------:R0:W1:Y:S01]  /*27f0*/  F2I.FTZ.U32.TRUNC.NTZ R11, R10 ;  /* 0x0000000a000b7305 */ /* 0x000062000021f000 */
[----:B----4-:R-:W-:-:S07]  /*2800*/  IADD3 R6, PT, PT, R16, 0xffffffe, RZ ;  /* 0x0ffffffe10067810 */ /* 0x010fce0007ffe0ff */
[----:B------:R-:W2:Y:S01]  /*2810*/  F2I.FTZ.U32.TRUNC.NTZ R7, R6 ;  /* 0x0000000600077305 */ /* 0x000ea2000021f000 */
[----:B0-----:R-:W-:Y:S02]  /*2820*/  IMAD.MOV.U32 R10, RZ, RZ, RZ ;  /* 0x000000ffff0a7224 */ /* 0x001fe400078e00ff */
[----:B-1----:R-:W-:-:S04]  /*2830*/  IMAD.MOV R17, RZ, RZ, -R11 ;  /* 0x000000ffff117224 */ /* 0x002fc800078e0a0b */
[----:B------:R-:W-:Y:S01]  /*2840*/  IMAD R17, R17, R14, RZ ;  /* 0x0000000e11117224 */ /* 0x000fe200078e02ff */
[----:B--2---:R-:W-:-:S03]  /*2850*/  IADD3 R20, PT, PT, RZ, -R7, RZ ;  /* 0x80000007ff147210 */ /* 0x004fc60007ffe0ff */
[----:B------:R-:W-:Y:S01]  /*2860*/  IMAD.HI.U32 R17, R11, R17, R10 ;  /* 0x000000110b117227 */ /* 0x000fe200078e000a */
[-C--:B------:R-:W-:Y:S02]  /*2870*/  IABS R18, R0.reuse ;  /* 0x0000000000127213 */ /* 0x080fe40000000000 */
[----:B------:R-:W-:Y:S01]  /*2880*/  IABS R15, R0 ;  /* 0x00000000000f7213 */ /* 0x000fe20000000000 */
[----:B------:R-:W-:Y:S02]  /*2890*/  IMAD R11, R20, R13, RZ ;  /* 0x0000000d140b7224 */ /* 0x000fe400078e02ff */
[----:B------:R-:W-:Y:S01]  /*28a0*/  IMAD.MOV.U32 R6, RZ, RZ, RZ ;  /* 0x000000ffff067224 */ /* 0x000fe200078e00ff */
[----:B------:R-:W-:-:S03]  /*28b0*/  MOV R10, R18 ;  /* 0x00000012000a7202 */ /* 0x000fc60000000f00 */
[----:B------:R-:W-:Y:S01]  /*28c0*/  IMAD.HI.U32 R11, R7, R11, R6 ;  /* 0x0000000b070b7227 */ /* 0x000fe200078e0006 */
[----:B------:R-:W-:-:S03]  /*28d0*/  MOV R6, R15 ;  /* 0x0000000f00067202 */ /* 0x000fc60000000f00 */
[----:B------:R-:W-:-:S04]  /*28e0*/  IMAD.HI.U32 R17, R17, R10, RZ ;  /* 0x0000000a11117227 */ /* 0x000fc800078e00ff */
[----:B------:R-:W-:-:S04]  /*28f0*/  IMAD.HI.U32 R11, R11, R6, RZ ;  /* 0x000000060b0b7227 */ /* 0x000fc800078e00ff */
[----:B------:R-:W-:Y:S01]  /*2900*/  IMAD.MOV R17, RZ, RZ, -R17 ;  /* 0x000000ffff117224 */ /* 0x000fe200078e0a11 */
[----:B------:R-:W-:-:S03]  /*2910*/  IADD3 R11, PT, PT, -R11, RZ, RZ ;  /* 0x000000ff0b0b7210 */ /* 0x000fc60007ffe1ff */
[----:B------:R-:W-:Y:S02]  /*2920*/  IMAD R7, R14, R17, R10 ;  /* 0x000000110e077224 */ /* 0x000fe400078e020a */
[----:B------:R-:W-:-:S03]  /*2930*/  IMAD R6, R13, R11, R6 ;  /* 0x0000000b0d067224 */ /* 0x000fc600078e0206 */
[----:B------:R-:W-:Y:S02]  /*2940*/  ISETP.GT.U32.AND P0, PT, R14, R7, PT ;  /* 0x000000070e00720c */ /* 0x000fe40003f04070 */
[----:B------:R-:W-:Y:S01]  /*2950*/  ISETP.GT.U32.AND P1, PT, R13, R6, PT ;  /* 0x000000060d00720c */ /* 0x000fe20003f24070 */
[----:B------:R-:W0:Y:S10]  /*2960*/  S2UR UR6, SR_CgaCtaId ;  /* 0x00000000000679c3 */ /* 0x000e340000008800 */
[----:B------:R-:W-:-:S02]  /*2970*/  @!P0 IMAD.IADD R7, R7, 0x1, -R14 ;  /* 0x0000000107078824 */ /* 0x000fc400078e0a0e */
[----:B------:R-:W-:-:S03]  /*2980*/  @!P1 IADD3 R6, PT, PT, R6, -R13, RZ ;  /* 0x8000000d06069210 */ /* 0x000fc60007ffe0ff */
[----:B------:R-:W-:Y:S02]  /*2990*/  ISETP.GT.U32.AND P0, PT, R14, R7, PT ;  /* 0x000000070e00720c */ /* 0x000fe40003f04070 */
[----:B------:R-:W-:Y:S01]  /*29a0*/  ISETP.GT.U32.AND P3, PT, R13, R6, PT ;  /* 0x000000060d00720c */ /* 0x000fe20003f64070 */
[----:B------:R-:W1:Y:S01]  /*29b0*/  S2UR UR7, SR_CgaCtaId ;  /* 0x00000000000779c3 */ /* 0x000e620000008800 */
[----:B------:R-:W-:Y:S02]  /*29c0*/  ISETP.GE.AND P1, PT, R0, RZ, PT ;  /* 0x000000ff0000720c */ /* 0x000fe40003f26270 */
[----:B------:R-:W-:-:S07]  /*29d0*/  ISETP.NE.AND P2, PT, R12, RZ, PT ;  /* 0x000000ff0c00720c */ /* 0x000fce0003f45270 */
[----:B------:R-:W-:Y:S01]  /*29e0*/  @!P0 IMAD.IADD R7, R7, 0x1, -R14 ;  /* 0x0000000107078824 */ /* 0x000fe200078e0a0e */
[----:B------:R-:W-:Y:S02]  /*29f0*/  ISETP.GE.AND P0, PT, R0, RZ, PT ;  /* 0x000000ff0000720c */ /* 0x000fe40003f06270 */
[----:B------:R-:W-:Y:S02]  /*2a00*/  @!P3 IADD3 R6, PT, PT, R6, -R13, RZ ;  /* 0x8000000d0606b210 */ /* 0x000fe40007ffe0ff */
[C---:B------:R-:W-:Y:S01]  /*2a10*/  ISETP.NE.AND P3, PT, R9.reuse, RZ, PT ;  /* 0x000000ff0900720c */ /* 0x040fe20003f65270 */
[----:B------:R-:W-:Y:S01]  /*2a20*/  @!P1 IMAD.MOV R7, RZ, RZ, -R7 ;  /* 0x000000ffff079224 */ /* 0x000fe200078e0a07 */
[----:B------:R-:W-:Y:S01]  /*2a30*/  @!P2 LOP3.LUT R7, RZ, R12, RZ, 0x33, !PT ;  /* 0x0000000cff07a212 */ /* 0x000fe200078e33ff */
[----:B------:R-:W-:Y:S01]  /*2a40*/  UMOV UR5, 0x400 ;  /* 0x0000040000057882 */ /* 0x000fe20000000000 */
[----:B------:R-:W-:Y:S01]  /*2a50*/  IMAD R11, R9, UR4, R9 ;  /* 0x00000004090b7c24 */ /* 0x000fe2000f8e0209 */
[----:B0-----:R-:W-:-:S02]  /*2a60*/  ULEA UR5, UR6, UR5, 0x18 ;  /* 0x0000000506057291 */ /* 0x001fc4000f8ec0ff */
[----:B------:R-:W-:Y:S02]  /*2a70*/  IMAD R7, R12, UR4, R7 ;  /* 0x000000040c077c24 */ /* 0x000fe4000f8e0207 */
[----:B------:R-:W-:Y:S01]  /*2a80*/  @!P0 IADD3 R6, PT, PT, -R6, RZ, RZ ;  /* 0x000000ff06068210 */ /* 0x000fe20007ffe1ff */
[----:B------:R-:W-:-:S03]  /*2a90*/  UMOV UR6, 0x400 ;  /* 0x0000040000067882 */ /* 0x000fc60000000000 */
[----:B------:R-:W-:Y:S01]  /*2aa0*/  @!P3 LOP3.LUT R6, RZ, R9, RZ, 0x33, !PT ;  /* 0x00000009ff06b212 */ /* 0x000fe200078e33ff */
[----:B-1----:R-:W-:Y:S01]  /*2ab0*/  ULEA UR6, UR7, UR6, 0x18 ;  /* 0x0000000607067291 */ /* 0x002fe2000f8ec0ff */
[----:B------:R-:W-:-:S03]  /*2ac0*/  LEA R7, R7, UR5, 0x2 ;  /* 0x0000000507077c11 */ /* 0x000fc6000f8e10ff */
[----:B------:R-:W-:-:S03]  /*2ad0*/  IMAD.IADD R6, R11, 0x1, R6 ;  /* 0x000000010b067824 */ /* 0x000fc600078e0206 */
[----:B------:R-:W5:Y:S02]  /*2ae0*/  LDS R7, [R7] ;  /* 0x0000000007077984 */ /* 0x000f640000000800 */
[----:B------:R-:W-:-:S06]  /*2af0*/  LEA R6, R6, UR6, 0x2 ;  /* 0x0000000606067c11 */ /* 0x000fcc000f8e10ff */
[----:B------:R-:W3:Y:S01]  /*2b00*/  LDS R6, [R6] ;  /* 0x0000000006067984 */ /* 0x000ee20000000800 */
[----:B-----5:R-:W-:-:S04]  /*2b10*/  FFMA R8, R8, R7, R3 ;  /* 0x0000000708087223 */ /* 0x020fc80000000003 */
[----:B---3--:R-:W-:-:S07]  /*2b20*/  FFMA R3, R5, R6, R8 ;  /* 0x0000000605037223 */ /* 0x008fce0000000008 */
.L_x_94:
[----:B------:R-:W-:Y:S05]  /*2b30*/  BSYNC.RECONVERGENT B1 ;  /* 0x0000000000017941 */ /* 0x000fea0003800200 */
.L_x_93:
[----:B------:R-:W-:Y:S01]  /*2b40*/  MOV R6, R3 ;  /* 0x0000000300067202 */ /* 0x000fe20000000f00 */
[----:B------:R-:W-:-:S12]  /*2b50*/  UIADD3 UR4, UPT, UPT, UR4, 0x2, URZ ;  /* 0x0000000204047890 */ /* 0x000fd8000fffe0ff */
.L_x_92:
[----:B------:R-:W-:-:S04]  /*2b60*/  LOP3.LUT R4, R4, 0x1, RZ, 0xc0, !PT ;  /* 0x0000000104047812 */ /* 0x000fc800078ec0ff */
[----:B------:R-:W-:-:S04]  /*2b70*/  ISETP.NE.U32.AND P1, PT, R4, 0x1, PT ;  /* 0x000000010400780c */ /* 0x000fc80003f25070 */
[----:B------:R-:W-:Y:S02]  /*2b80*/  ISETP.GE.OR P0, PT, R0, UR17, P1 ;  /* 0x0000001100007c0c */ /* 0x000fe40008f06670 */
[----:B------:R-:W-:-:S11]  /*2b90*/  FSEL R3, R6, R3, !P1 ;  /* 0x0000000306037208 */ /* 0x000fd60004800000 */
[----:B------:R-:W-:Y:S05]  /*2ba0*/  @P0 BRA `(.L_x_65) ;  /* 0x0000000000840947 */ /* 0x000fea0003800000 */
[----:B------:R-:W1:Y:S01]  /*2bb0*/  LDC.64 R4, c[0x0][0x380] ;  /* 0x0000e000ff047b82 */ /* 0x000e620000000a00 */
[----:B------:R-:W-:-:S07]  /*2bc0*/  VIADD R3, R2, UR4 ;  /* 0x0000000402037c36 */ /* 0x000fce0008000000 */
[----:B------:R-:W0:Y:S01]  /*2bd0*/  LDC R9, c[0x0][0x3ac] ;  /* 0x0000eb00ff097b82 */ /* 0x000e220000000800 */
[----:B-1----:R-:W-:-:S05]  /*2be0*/  IMAD.WIDE R2, R3, 0x4, R4 ;  /* 0x0000000403027825 */ /* 0x002fca00078e0204 */
[----:B------:R1:W2:Y:S02]  /*2bf0*/  LDG.E.CONSTANT R7, desc[UR14][R2.64] ;  /* 0x0000000e02077981 */ /* 0x0002a4000c1e9900 */
[----:B------:R-:W3:Y:S01]  /*2c00*/  S2UR UR6, SR_CgaCtaId ;  /* 0x00000000000679c3 */ /* 0x000ee20000008800 */
[----:B------:R-:W-:Y:S01]  /*2c10*/  ISETP.GE.AND P1, PT, R0, RZ, PT ;  /* 0x000000ff0000720c */ /* 0x000fe20003f26270 */
[----:B------:R-:W-:Y:S01]  /*2c20*/  UMOV UR5, 0x400 ;  /* 0x0000040000057882 */ /* 0x000fe20000000000 */
[----:B0-----:R-:W-:Y:S02]  /*2c30*/  IABS R8, R9 ;  /* 0x0000000900087213 */ /* 0x001fe40000000000 */
[----:B------:R-:W-:Y:S02]  /*2c40*/  ISETP.NE.AND P2, PT, R9, RZ, PT ;  /* 0x000000ff0900720c */ /* 0x000fe40003f45270 */
[----:B------:R-:W0:Y:S01]  /*2c50*/  I2F.RP R10, R8 ;  /* 0x00000008000a7306 */ /* 0x000e220000209400 */
[----:B-1----:R-:W-:-:S07]  /*2c60*/  IABS R2, R0 ;  /* 0x0000000000027213 */ /* 0x002fce0000000000 */
[----:B0-----:R-:W0:Y:S01]  /*2c70*/  MUFU.RCP R10, R10 ;  /* 0x0000000a000a7308 */ /* 0x001e220000001000 */
[----:B---3--:R-:W-:Y:S01]  /*2c80*/  ULEA UR5, UR6, UR5, 0x18 ;  /* 0x0000000506057291 */ /* 0x008fe2000f8ec0ff */
[----:B0-----:R-:W-:-:S06]  /*2c90*/  IADD3 R4, PT, PT, R10, 0xffffffe, RZ ;  /* 0x0ffffffe0a047810 */ /* 0x001fcc0007ffe0ff */
        /* <DEDUP_REMOVED lines=11> */
[----:B------:R-:W-:-:S05]  /*2d50*/  @!P0 IMAD.IADD R2, R2, 0x1, -R8 ;  /* 0x0000000102028824 */ /* 0x000fca00078e0a08 */
[----:B------:R-:W-:Y:S02]  /*2d60*/  @!P1 IADD3 R2, PT, PT, -R2, RZ, RZ ;  /* 0x000000ff02029210 */ /* 0x000fe40007ffe1ff */
[----:B------:R-:W-:-:S05]  /*2d70*/  @!P2 LOP3.LUT R2, RZ, R9, RZ, 0x33, !PT ;  /* 0x00000009ff02a212 */ /* 0x000fca00078e33ff */
[----:B------:R-:W-:-:S05]  /*2d80*/  IMAD R2, R9, UR4, R2 ;  /* 0x0000000409027c24 */ /* 0x000fca000f8e0202 */
[----:B------:R-:W-:-:S05]  /*2d90*/  LEA R2, R2, UR5, 0x2 ;  /* 0x0000000502027c11 */ /* 0x000fca000f8e10ff */
[----:B------:R-:W2:Y:S02]  /*2da0*/  LDS R3, [R2] ;  /* 0x0000000002037984 */ /* 0x000ea40000000800 */
[----:B--2---:R-:W-:-:S07]  /*2db0*/  FFMA R3, R7, R3, R6 ;  /* 0x0000000307037223 */ /* 0x004fce0000000006 */
.L_x_65:
[----:B------:R-:W-:Y:S05]  /*2dc0*/  BSYNC.RECONVERGENT B0 ;  /* 0x0000000000007941 */ /* 0x000fea0003800200 */
.L_x_56:
[----:B0----5:R-:W0:Y:S08]  /*2dd0*/  LDC.64 R4, c[0x0][0x390] ;  /* 0x0000e400ff047b82 */ /* 0x021e300000000a00 */
[----:B--2---:R-:W1:Y:S08]  /*2de0*/  LDC.64 R6, c[0x0][0x398] ;  /* 0x0000e600ff067b82 */ /* 0x004e700000000a00 */
[----:B------:R-:W2:Y:S01]  /*2df0*/  LDC.64 R8, c[0x0][0x388] ;  /* 0x0000e200ff087b82 */ /* 0x000ea20000000a00 */
[----:B0-----:R-:W-:-:S06]  /*2e00*/  IMAD.WIDE R4, R0, 0x4, R4 ;  /* 0x0000000400047825 */ /* 0x001fcc00078e0204 */
[----:B------:R-:W3:Y:S01]  /*2e10*/  LDG.E R4, desc[UR14][R4.64] ;  /* 0x0000000e04047981 */ /* 0x000ee2000c1e1900 */
[----:B-1----:R-:W-:-:S06]  /*2e20*/  IMAD.WIDE R6, R0, 0x4, R6 ;  /* 0x0000000400067825 */ /* 0x002fcc00078e0206 */
[----:B------:R-:W4:Y:S01]  /*2e30*/  LDG.E.CONSTANT R6, desc[UR14][R6.64] ;  /* 0x0000000e06067981 */ /* 0x000f22000c1e9900 */
[----:B------:R-:W-:Y:S01]  /*2e40*/  UMOV UR22, 0xe2308c3a ;  /* 0xe2308c3a00167882 */ /* 0x000fe20000000000 */
[----:B------:R-:W-:Y:S01]  /*2e50*/  UMOV UR23, 0x3e45798e ;  /* 0x3e45798e00177882 */ /* 0x000fe20000000000 */
[----:B---3--:R-:W-:-:S04]  /*2e60*/  FADD R3, R4, R3 ;  /* 0x0000000304037221 */ /* 0x008fc80000000000 */
[----:B----4-:R-:W-:-:S04]  /*2e70*/  FADD R10, R3, R6 ;  /* 0x00000006030a7221 */ /* 0x010fc80000000000 */
[----:B------:R-:W0:Y:S02]  /*2e80*/  F2F.F64.F32 R2, R10 ;  /* 0x0000000a00027310 */ /* 0x000e240000201800 */
[----:B0-----:R-:W-:Y:S01]  /*2e90*/  DSETP.GEU.AND P0, PT, R2, UR22, PT ;  /* 0x0000001602007e2a */ /* 0x001fe2000bf0e000 */
[----:B--2---:R-:W-:-:S05]  /*2ea0*/  IMAD.WIDE R2, R0, 0x4, R8 ;  /* 0x0000000400027825 */ /* 0x004fca00078e0208 */
[----:B------:R-:W-:-:S05]  /*2eb0*/  FSEL R9, R10, RZ, P0 ;  /* 0x000000ff0a097208 */ /* 0x000fca0000000000 */
[----:B------:R-:W-:Y:S01]  /*2ec0*/  STG.E desc[UR14][R2.64], R9 ;  /* 0x0000000902007986 */ /* 0x000fe2000c10190e */
[----:B------:R-:W-:Y:S05]  /*2ed0*/  EXIT ;  /* 0x000000000000794d */ /* 0x000fea0003800000 */
.L_x_95:
        /* <DEDUP_REMOVED lines=10> */
.L_x_114:


//--------------------- .text._Z29StepThreeGPADKernelVectorizedfPfS_i --------------------------
	.section	.text._Z29StepThreeGPADKernelVectorizedfPfS_i,"ax",@progbits
	.align	128
        .global         _Z29StepThreeGPADKernelVectorizedfPfS_i
        .type           _Z29StepThreeGPADKernelVectorizedfPfS_i,@function
        .size           _Z29StepThreeGPADKernelVectorizedfPfS_i,(.L_x_115 - _Z29StepThreeGPADKernelVectorizedfPfS_i)
        .other          _Z29StepThreeGPADKernelVectorizedfPfS_i,@"STO_CUDA_ENTRY STV_DEFAULT"
_Z29StepThreeGPADKernelVectorizedfPfS_i:
.text._Z29StepThreeGPADKernelVectorizedfPfS_i:
[----:B------:R-:W-:Y:S01]  /*0000*/  LDC R1, c[0x0][0x37c] ;  /* 0x0000df00ff017b82 */ /* 0x000fe20000000800 */
[----:B------:R-:W0:Y:S07]  /*0010*/  S2R R3, SR_TID.X ;  /* 0x0000000000037919 */ /* 0x000e2e0000002100 */
[----:B------:R-:W0:Y:S01]  /*0020*/  S2UR UR4, SR_CTAID.X ;  /* 0x00000000000479c3 */ /* 0x000e220000002500 */
[----:B------:R-:W1:Y:S07]  /*0030*/  LDCU UR5, c[0x0][0x398] ;  /* 0x00007300ff0577ac */ /* 0x000e6e0008000800 */
[----:B------:R-:W0:Y:S02]  /*0040*/  LDC R0, c[0x0][0x360] ;  /* 0x0000d800ff007b82 */ /* 0x000e240000000800 */
[----:B0-----:R-:W-:-:S05]  /*0050*/  IMAD R0, R0, UR4, R3 ;  /* 0x0000000400007c24 */ /* 0x001fca000f8e0203 */
[----:B------:R-:W-:-:S04]  /*0060*/  SHF.L.U32 R5, R0, 0x2, RZ ;  /* 0x0000000200057819 */ /* 0x000fc800000006ff */
[----:B------:R-:W-:-:S04]  /*0070*/  IADD3 R0, PT, PT, R5, 0x4, RZ ;  /* 0x0000000405007810 */ /* 0x000fc80007ffe0ff */
[----:B-1----:R-:W-:-:S13]  /*0080*/  ISETP.GE.AND P0, PT, R0, UR5, PT ;  /* 0x0000000500007c0c */ /* 0x002fda000bf06270 */
[----:B------:R-:W-:Y:S05]  /*0090*/  @P0 EXIT ;  /* 0x000000000000094d */ /* 0x000fea0003800000 */
[----:B------:R-:W0:Y:S01]  /*00a0*/  LDC.64 R2, c[0x0][0x388] ;  /* 0x0000e200ff027b82 */ /* 0x000e220000000a00 */
[----:B------:R-:W1:Y:S01]  /*00b0*/  LDCU.64 UR4, c[0x0][0x358] ;  /* 0x00006b00ff0477ac */ /* 0x000e620008000a00 */
[----:B------:R-:W2:Y:S06]  /*00c0*/  LDCU UR6, c[0x0][0x380] ;  /* 0x00007000ff0677ac */ /* 0x000eac0008000800 */
[----:B------:R-:W3:Y:S01]  /*00d0*/  LDC.64 R8, c[0x0][0x390] ;  /* 0x0000e400ff087b82 */ /* 0x000ee20000000a00 */
[----:B0-----:R-:W-:-:S05]  /*00e0*/  IMAD.WIDE R2, R5, 0x4, R2 ;  /* 0x0000000405027825 */ /* 0x001fca00078e0202 */
[----:B-1----:R-:W4:Y:S01]  /*00f0*/  LDG.E.128 R12, desc[UR4][R2.64] ;  /* 0x00000004020c7981 */ /* 0x002f22000c1e1d00 */
[----:B---3--:R-:W-:-:S05]  /*0100*/  IMAD.WIDE R8, R5, 0x4, R8 ;  /* 0x0000000405087825 */ /* 0x008fca00078e0208 */
[----:B------:R-:W4:Y:S02]  /*0110*/  LDG.E.128 R4, desc[UR4][R8.64] ;  /* 0x0000000408047981 */ /* 0x000f24000c1e1d00 */
[----:B----4-:R-:W-:Y:S01]  /*0120*/  FADD R0, R13, -R5 ;  /* 0x800000050d007221 */ /* 0x010fe20000000000 */
[----:B------:R-:W-:Y:S01]  /*0130*/  FADD R11, R12, -R4 ;  /* 0x800000040c0b7221 */ /* 0x000fe20000000000 */
[----:B------:R-:W-:Y:S01]  /*0140*/  FADD R13, R14, -R6 ;  /* 0x800000060e0d7221 */ /* 0x000fe20000000000 */
[----:B------:R-:W-:Y:S01]  /*0150*/  FADD R10, R15, -R7 ;  /* 0x800000070f0a7221 */ /* 0x000fe20000000000 */
[----:B--2---:R-:W-:Y:S01]  /*0160*/  FFMA R5, R0, UR6, R5 ;  /* 0x0000000600057c23 */ /* 0x004fe20008000005 */
[----:B------:R-:W-:Y:S01]  /*0170*/  FFMA R4, R11, UR6, R4 ;  /* 0x000000060b047c23 */ /* 0x000fe20008000004 */
[----:B------:R-:W-:Y:S01]  /*0180*/  FFMA R6, R13, UR6, R6 ;  /* 0x000000060d067c23 */ /* 0x000fe20008000006 */
[----:B------:R-:W-:-:S05]  /*0190*/  FFMA R7, R10, UR6, R7 ;  /* 0x000000060a077c23 */ /* 0x000fca0008000007 */
[----:B------:R-:W-:Y:S01]  /*01a0*/  STG.E.128 desc[UR4][R8.64], R4 ;  /* 0x0000000408007986 */ /* 0x000fe2000c101d04 */
[----:B------:R-:W-:Y:S05]  /*01b0*/  EXIT ;  /* 0x000000000000794d */ /* 0x000fea0003800000 */
.L_x_96:
        /* <DEDUP_REMOVED lines=12> */
.L_x_115:


//--------------------- .text._Z19StepThreeGPADKernelfPfS_i --------------------------
	.section	.text._Z19StepThreeGPADKernelfPfS_i,"ax",@progbits
	.align	128
        .global         _Z19StepThreeGPADKernelfPfS_i
        .type           _Z19StepThreeGPADKernelfPfS_i,@function
        .size           _Z19StepThreeGPADKernelfPfS_i,(.L_x_116 - _Z19StepThreeGPADKernelfPfS_i)
        .other          _Z19StepThreeGPADKernelfPfS_i,@"STO_CUDA_ENTRY STV_DEFAULT"
_Z19StepThreeGPADKernelfPfS_i:
.text._Z19StepThreeGPADKernelfPfS_i:
        /* <DEDUP_REMOVED lines=9> */
[----:B------:R-:W1:Y:S01]  /*0090*/  LDCU.64 UR4, c[0x0][0x358] ;  /* 0x00006b00ff0477ac */ /* 0x000e620008000a00 */
[----:B------:R-:W2:Y:S06]  /*00a0*/  LDCU UR6, c[0x0][0x380] ;  /* 0x00007000ff0677ac */ /* 0x000eac0008000800 */
[----:B------:R-:W3:Y:S01]  /*00b0*/  LDC.64 R2, c[0x0][0x390] ;  /* 0x0000e400ff027b82 */ /* 0x000ee20000000a00 */
[----:B0-----:R-:W-:-:S06]  /*00c0*/  IMAD.WIDE R4, R7, 0x4, R4 ;  /* 0x0000000407047825 */ /* 0x001fcc00078e0204 */
[----:B-1----:R-:W4:Y:S01]  /*00d0*/  LDG.E R5, desc[UR4][R4.64] ;  /* 0x0000000404057981 */ /* 0x002f22000c1e1900 */
[----:B---3--:R-:W-:-:S05]  /*00e0*/  IMAD.WIDE R2, R7, 0x4, R2 ;  /* 0x0000000407027825 */ /* 0x008fca00078e0202 */
[----:B------:R-:W4:Y:S02]  /*00f0*/  LDG.E R0, desc[UR4][R2.64] ;  /* 0x0000000402007981 */ /* 0x000f24000c1e1900 */
[----:B----4-:R-:W-:-:S04]  /*0100*/  FADD R7, -R0, R5 ;  /* 0x0000000500077221 */ /* 0x010fc80000000100 */
[----:B--2---:R-:W-:-:S05]  /*0110*/  FFMA R7, R7, UR6, R0 ;  /* 0x0000000607077c23 */ /* 0x004fca0008000000 */
[----:B------:R-:W-:Y:S01]  /*0120*/  STG.E desc[UR4][R2.64], R7 ;  /* 0x0000000702007986 */ /* 0x000fe2000c101904 */
[----:B------:R-:W-:Y:S05]  /*0130*/  EXIT ;  /* 0x000000000000794d */ /* 0x000fea0003800000 */
.L_x_97:
        /* <DEDUP_REMOVED lines=12> */
.L_x_116:


//--------------------- .text._Z17StepTwoGPADKernelPKfPfS1_S1_iii --------------------------
	.section	.text._Z17StepTwoGPADKernelPKfPfS1_S1_iii,"ax",@progbits
	.align	128
        .global         _Z17StepTwoGPADKernelPKfPfS1_S1_iii
        .type           _Z17StepTwoGPADKernelPKfPfS1_S1_iii,@function
        .size           _Z17StepTwoGPADKernelPKfPfS1_S1_iii,(.L_x_117 - _Z17StepTwoGPADKernelPKfPfS1_S1_iii)
        .other          _Z17StepTwoGPADKernelPKfPfS1_S1_iii,@"STO_CUDA_ENTRY STV_DEFAULT"
_Z17StepTwoGPADKernelPKfPfS1_S1_iii:
.text._Z17StepTwoGPADKernelPKfPfS1_S1_iii:
[----:B------:R-:W-:Y:S01]  /*0000*/  LDC R1, c[0x0][0x37c] ;  /* 0x0000df00ff017b82 */ /* 0x000fe20000000800 */
[----:B------:R-:W0:Y:S01]  /*0010*/  S2R R11, SR_TID.X ;  /* 0x00000000000b7919 */ /* 0x000e220000002100 */
[----:B------:R-:W0:Y:S06]  /*0020*/  LDCU UR12, c[0x0][0x3a8] ;  /* 0x00007500ff0c77ac */ /* 0x000e2c0008000800 */
[----:B------:R-:W1:Y:S01]  /*0030*/  S2UR UR6, SR_CTAID.X ;  /* 0x00000000000679c3 */ /* 0x000e620000002500 */
[----:B------:R-:W-:Y:S01]  /*0040*/  BSSY.RECONVERGENT B0, `(.L_x_98) ;  /* 0x0000017000007945 */ /* 0x000fe20003800200 */
[----:B------:R-:W2:Y:S01]  /*0050*/  LDCU.64 UR4, c[0x0][0x3a0] ;  /* 0x00007400ff0477ac */ /* 0x000ea20008000a00 */
[----:B------:R-:W3:Y:S05]  /*0060*/  LDCU.64 UR10, c[0x0][0x358] ;  /* 0x00006b00ff0a77ac */ /* 0x000eea0008000a00 */
[----:B------:R-:W1:Y:S01]  /*0070*/  LDC R10, c[0x0][0x360] ;  /* 0x0000d800ff0a7b82 */ /* 0x000e620000000800 */
[----:B--2---:R-:W-:Y:S01]  /*0080*/  UIMAD UR4, UR5, UR4, URZ ;  /* 0x00000004050472a4 */ /* 0x004fe2000f8e02ff */
[----:B0-----:R-:W-:Y:S01]  /*0090*/  ISETP.GE.U32.AND P1, PT, R11, UR12, PT ;  /* 0x0000000c0b007c0c */ /* 0x001fe2000bf26070 */
[----:B-1----:R-:W-:-:S05]  /*00a0*/  IMAD R0, R10, UR6, R11 ;  /* 0x000000060a007c24 */ /* 0x002fca000f8e020b */
[----:B------:R-:W-:-:S07]  /*00b0*/  ISETP.GE.AND P0, PT, R0, UR4, PT ;  /* 0x0000000400007c0c */ /* 0x000fce000bf06270 */
[----:B---3--:R-:W-:Y:S06]  /*00c0*/  @P1 BRA `(.L_x_99) ;  /* 0x0000000000381947 */ /* 0x008fec0003800000 */
[----:B------:R-:W0:Y:S01]  /*00d0*/  S2R R3, SR_CgaCtaId ;  /* 0x0000000000037919 */ /* 0x000e220000008800 */
[----:B------:R-:W1:Y:S01]  /*00e0*/  LDC.64 R4, c[0x0][0x388] ;  /* 0x0000e200ff047b82 */ /* 0x000e620000000a00 */
[----:B------:R-:W-:Y:S01]  /*00f0*/  MOV R2, 0x400 ;  /* 0x0000040000027802 */ /* 0x000fe20000000f00 */
[----:B------:R-:W-:-:S03]  /*0100*/  HFMA2 R6, -RZ, RZ, 0, 0 ;  /* 0x00000000ff067431 */ /* 0x000fc600000001ff */
[----:B0-----:R-:W-:-:S07]  /*0110*/  LEA R8, R3, R2, 0x18 ;  /* 0x0000000203087211 */ /* 0x001fce00078ec0ff */
.L_x_100:
[----:B------:R-:W-:-:S05]  /*0120*/  IADD3 R7, PT, PT, R11, R6, RZ ;  /* 0x000000060b077210 */ /* 0x000fca0007ffe0ff */
[----:B01----:R-:W-:-:S06]  /*0130*/  IMAD.WIDE.U32 R2, R7, 0x4, R4 ;  /* 0x0000000407027825 */ /* 0x003fcc00078e0004 */
[----:B------:R-:W2:Y:S01]  /*0140*/  LDG.E R2, desc[UR10][R2.64] ;  /* 0x0000000a02027981 */ /* 0x000ea2000c1e1900 */
[C---:B------:R-:W-:Y:S02]  /*0150*/  LEA R9, R7.reuse, R8, 0x2 ;  /* 0x0000000807097211 */ /* 0x040fe400078e10ff */
[----:B------:R-:W-:Y:S02]  /*0160*/  IADD3 R7, PT, PT, R7, R10, RZ ;  /* 0x0000000a07077210 */ /* 0x000fe40007ffe0ff */
[----:B------:R-:W-:Y:S02]  /*0170*/  IADD3 R6, PT, PT, R10, R6, RZ ;  /* 0x000000060a067210 */ /* 0x000fe40007ffe0ff */
[----:B------:R-:W-:Y:S01]  /*0180*/  ISETP.GE.U32.AND P1, PT, R7, UR12, PT ;  /* 0x0000000c07007c0c */ /* 0x000fe2000bf26070 */
[----:B--2---:R0:W-:-:S12]  /*0190*/  STS [R9], R2 ;  /* 0x0000000209007388 */ /* 0x0041d80000000800 */
[----:B------:R-:W-:Y:S05]  /*01a0*/  @!P1 BRA `(.L_x_100) ;  /* 0xfffffffc00dc9947 */ /* 0x000fea000383ffff */
.L_x_99:
[----:B------:R-:W-:Y:S05]  /*01b0*/  BSYNC.RECONVERGENT B0 ;  /* 0x0000000000007941 */ /* 0x000fea0003800200 */
.L_x_98:
[----:B------:R-:W-:Y:S06]  /*01c0*/  BAR.SYNC.DEFER_BLOCKING 0x0 ;  /* 0x0000000000007b1d */ /* 0x000fec0000010000 */
[----:B------:R-:W-:Y:S05]  /*01d0*/  @P0 EXIT ;  /* 0x000000000000094d */ /* 0x000fea0003800000 */
[----:B------:R-:W-:Y:S01]  /*01e0*/  UISETP.GE.AND UP0, UPT, UR12, 0x1, UPT ;  /* 0x000000010c00788c */ /* 0x000fe2000bf06270 */
[----:B------:R-:W-:-:S08]  /*01f0*/  MOV R15, RZ ;  /* 0x000000ff000f7202 */ /* 0x000fd00000000f00 */
[----:B------:R-:W-:Y:S05]  /*0200*/  BRA.U !UP0, `(.L_x_101) ;  /* 0x0000000908107547 */ /* 0x000fea000b800000 */
[----:B------:R-:W-:Y:S01]  /*0210*/  UISETP.GE.U32.AND UP1, UPT, UR12, 0x10, UPT ;  /* 0x000000100c00788c */ /* 0x000fe2000bf26070 */
[----:B------:R-:W-:Y:S01]  /*0220*/  HFMA2 R15, -RZ, RZ, 0, 0 ;  /* 0x00000000ff0f7431 */ /* 0x000fe200000001ff */
[----:B------:R-:W-:Y:S02]  /*0230*/  ULOP3.LUT UR9, UR12, 0xf, URZ, 0xc0, !UPT ;  /* 0x0000000f0c097892 */ /* 0x000fe4000f8ec0ff */
[----:B------:R-:W-:Y:S01]  /*0240*/  IMAD R3, R0, UR12, RZ ;  /* 0x0000000c00037c24 */ /* 0x000fe2000f8e02ff */
[----:B------:R-:W-:Y:S01]  /*0250*/  UMOV UR4, URZ ;  /* 0x000000ff00047c82 */ /* 0x000fe20008000000 */
[----:B------:R-:W-:-:S03]  /*0260*/  UISETP.NE.AND UP0, UPT, UR9, URZ, UPT ;  /* 0x000000ff0900728c */ /* 0x000fc6000bf05270 */
[----:B------:R-:W-:Y:S08]  /*0270*/  BRA.U !UP1, `(.L_x_102) ;  /* 0x0000000109dc7547 */ /* 0x000ff0000b800000 */
[----:B------:R-:W1:Y:S01]  /*0280*/  S2UR UR8, SR_CgaCtaId ;  /* 0x00000000000879c3 */ /* 0x000e620000008800 */
[----:B------:R-:W2:Y:S01]  /*0290*/  LDCU.64 UR6, c[0x0][0x380] ;  /* 0x00007000ff0677ac */ /* 0x000ea20008000a00 */
[----:B------:R-:W-:Y:S02]  /*02a0*/  MOV R15, RZ ;  /* 0x000000ff000f7202 */ /* 0x000fe40000000f00 */
[----:B0-----:R-:W-:Y:S01]  /*02b0*/  MOV R2, R3 ;  /* 0x0000000300027202 */ /* 0x001fe20000000f00 */
[----:B------:R-:W-:Y:S01]  /*02c0*/  UMOV UR5, 0x400 ;  /* 0x0000040000057882 */ /* 0x000fe20000000000 */
[----:B------:R-:W-:Y:S02]  /*02d0*/  ULOP3.LUT UR4, UR12, 0x7ffffff0, URZ, 0xc0, !UPT ;  /* 0x7ffffff00c047892 */ /* 0x000fe4000f8ec0ff */
[----:B--2---:R-:W-:-:S04]  /*02e0*/  UIADD3 UR6, UP1, UPT, UR6, 0x20, URZ ;  /* 0x0000002006067890 */ /* 0x004fc8000ff3e0ff */
[----:B------:R-:W-:Y:S02]  /*02f0*/  UIADD3.X UR7, UPT, UPT, URZ, UR7, URZ, UP1, !UPT ;  /* 0x00000007ff077290 */ /* 0x000fe40008ffe4ff */
[----:B-1----:R-:W-:Y:S02]  /*0300*/  ULEA UR5, UR8, UR5, 0x18 ;  /* 0x0000000508057291 */ /* 0x002fe4000f8ec0ff */
[----:B------:R-:W-:Y:S02]  /*0310*/  UIADD3 UR8, UPT, UPT, -UR4, URZ, URZ ;  /* 0x000000ff04087290 */ /* 0x000fe4000fffe1ff */
[----:B------:R-:W-:-:S12]  /*0320*/  UIADD3 UR5, UPT, UPT, UR5, 0x20, URZ ;  /* 0x0000002005057890 */ /* 0x000fd8000fffe0ff */
.L_x_103:
[----:B------:R-:W-:Y:S01]  /*0330*/  MOV R26, UR6 ;  /* 0x00000006001a7c02 */ /* 0x000fe20008000f00 */
[----:B------:R-:W0:Y:S01]  /*0340*/  LDS.128 R8, [UR5+-0x20] ;  /* 0xffffe005ff087984 */ /* 0x000e220008000c00 */
        /* <DEDUP_REMOVED lines=17> */
[----:B------:R-:W5:Y:S01]  /*0460*/  LDG.E.CONSTANT R24, desc[UR10][R26.64+0x1c] ;  /* 0x00001c0a1a187981 */ /* 0x000f62000c1e9900 */
[----:B------:R-:W-:Y:S01]  /*0470*/  UIADD3 UR8, UPT, UPT, UR8, 0x10, URZ ;  /* 0x0000001008087890 */ /* 0x000fe2000fffe0ff */
[----:B------:R-:W-:-:S03]  /*0480*/  IADD3 R2, PT, PT, R2, 0x10, RZ ;  /* 0x0000001002027810 */ /* 0x000fc60007ffe0ff */
[----:B------:R-:W-:Y:S01]  /*0490*/  UISETP.NE.AND UP1, UPT, UR8, URZ, UPT ;  /* 0x000000ff0800728c */ /* 0x000fe2000bf25270 */
[----:B0-----:R-:W-:-:S04]  /*04a0*/  FFMA R4, R4, R8, R15 ;  /* 0x0000000804047223 */ /* 0x001fc8000000000f */
[----:B--2---:R-:W-:Y:S02]  /*04b0*/  FFMA R9, R9, R5, R4 ;  /* 0x0000000509097223 */ /* 0x004fe40000000004 */
[----:B------:R-:W5:Y:S02]  /*04c0*/  LDS.128 R4, [UR5+-0x10] ;  /* 0xfffff005ff047984 */ /* 0x000f640008000c00 */
[----:B---3--:R-:W-:-:S04]  /*04d0*/  FFMA R10, R10, R29, R9 ;  /* 0x0000001d0a0a7223 */ /* 0x008fc80000000009 */
[----:B----4-:R-:W-:Y:S02]  /*04e0*/  FFMA R14, R11, R14, R10 ;  /* 0x0000000e0b0e7223 */ /* 0x010fe4000000000a */
[----:B------:R-:W0:Y:S02]  /*04f0*/  LDS.128 R8, [UR5] ;  /* 0x00000005ff087984 */ /* 0x000e240008000c00 */
[----:B-----5:R-:W-:-:S04]  /*0500*/  FFMA R4, R13, R4, R14 ;  /* 0x000000040d047223 */ /* 0x020fc8000000000e */
[----:B------:R-:W-:Y:S02]  /*0510*/  FFMA R5, R5, R12, R4 ;  /* 0x0000000c05057223 */ /* 0x000fe40000000004 */
[----:B------:R-:W1:Y:S01]  /*0520*/  LDS.128 R12, [UR5+0x10] ;  /* 0x00001005ff0c7984 */ /* 0x000e620008000c00 */
[----:B------:R-:W-:Y:S01]  /*0530*/  UIADD3 UR5, UPT, UPT, UR5, 0x40, URZ ;  /* 0x0000004005057890 */ /* 0x000fe2000fffe0ff */
[----:B------:R-:W-:-:S04]  /*0540*/  FFMA R6, R6, R17, R5 ;  /* 0x0000001106067223 */ /* 0x000fc80000000005 */
[----:B------:R-:W-:-:S04]  /*0550*/  FFMA R6, R7, R16, R6 ;  /* 0x0000001007067223 */ /* 0x000fc80000000006 */
[----:B0-----:R-:W-:-:S04]  /*0560*/  FFMA R6, R19, R8, R6 ;  /* 0x0000000813067223 */ /* 0x001fc80000000006 */
[----:B------:R-:W-:-:S04]  /*0570*/  FFMA R9, R9, R18, R6 ;  /* 0x0000001209097223 */ /* 0x000fc80000000006 */
[----:B------:R-:W-:-:S04]  /*0580*/  FFMA R10, R10, R21, R9 ;  /* 0x000000150a0a7223 */ /* 0x000fc80000000009 */
[----:B------:R-:W-:-:S04]  /*0590*/  FFMA R10, R11, R20, R10 ;  /* 0x000000140b0a7223 */ /* 0x000fc8000000000a */
[----:B-1----:R-:W-:-:S04]  /*05a0*/  FFMA R10, R23, R12, R10 ;  /* 0x0000000c170a7223 */ /* 0x002fc8000000000a */
[----:B------:R-:W-:-:S04]  /*05b0*/  FFMA R13, R13, R22, R10 ;  /* 0x000000160d0d7223 */ /* 0x000fc8000000000a */
[----:B------:R-:W-:-:S04]  /*05c0*/  FFMA R14, R14, R25, R13 ;  /* 0x000000190e0e7223 */ /* 0x000fc8000000000d */
[----:B------:R-:W-:Y:S01]  /*05d0*/  FFMA R15, R15, R24, R14 ;  /* 0x000000180f0f7223 */ /* 0x000fe2000000000e */
[----:B------:R-:W-:Y:S06]  /*05e0*/  BRA.U UP1, `(.L_x_103) ;  /* 0xfffffffd01507547 */ /* 0x000fec000b83ffff */
.L_x_102:
[----:B------:R-:W-:Y:S05]  /*05f0*/  BRA.U !UP0, `(.L_x_101) ;  /* 0x0000000508147547 */ /* 0x000fea000b800000 */
[----:B------:R-:W-:Y:S02]  /*0600*/  UISETP.GE.U32.AND UP0, UPT, UR9, 0x8, UPT ;  /* 0x000000080900788c */ /* 0x000fe4000bf06070 */
[----:B------:R-:W-:-:S04]  /*0610*/  ULOP3.LUT UR7, UR12, 0x7, URZ, 0xc0, !UPT ;  /* 0x000000070c077892 */ /* 0x000fc8000f8ec0ff */
[----:B------:R-:W-:-:S03]  /*0620*/  UISETP.NE.AND UP1, UPT, UR7, URZ, UPT ;  /* 0x000000ff0700728c */ /* 0x000fc6000bf25270 */
[----:B------:R-:W-:Y:S08]  /*0630*/  BRA.U !UP0, `(.L_x_104) ;  /* 0x0000000108687547 */ /* 0x000ff0000b800000 */
[----:B------:R-:W1:Y:S01]  /*0640*/  LDC.64 R12, c[0x0][0x380] ;  /* 0x0000e000ff0c7b82 */ /* 0x000e620000000a00 */
[----:B------:R-:W-:-:S05]  /*0650*/  IADD3 R5, PT, PT, R3, UR4, RZ ;  /* 0x0000000403057c10 */ /* 0x000fca000fffe0ff */
[----:B-1----:R-:W-:-:S05]  /*0660*/  IMAD.WIDE R12, R5, 0x4, R12 ;  /* 0x00000004050c7825 */ /* 0x002fca00078e020c */
[----:B0-----:R-:W2:Y:S04]  /*0670*/  LDG.E.CONSTANT R2, desc[UR10][R12.64] ;  /* 0x0000000a0c027981 */ /* 0x001ea8000c1e9900 */
        /* <DEDUP_REMOVED lines=9> */
[----:B0-----:R-:W-:-:S04]  /*0710*/  ULEA UR5, UR6, UR5, 0x18 ;  /* 0x0000000506057291 */ /* 0x001fc8000f8ec0ff */
[----:B------:R-:W-:Y:S02]  /*0720*/  ULEA UR5, UR4, UR5, 0x2 ;  /* 0x0000000504057291 */ /* 0x000fe4000f8e10ff */
[----:B------:R-:W-:-:S07]  /*0730*/  UIADD3 UR4, UPT, UPT, UR4, 0x8, URZ ;  /* 0x0000000804047890 */ /* 0x000fce000fffe0ff */
[----:B------:R-:W2:Y:S04]  /*0740*/  LDS.128 R8, [UR5] ;  /* 0x00000005ff087984 */ /* 0x000ea80008000c00 */
[----:B------:R-:W0:Y:S01]  /*0750*/  LDS.128 R4, [UR5+0x10] ;  /* 0x00001005ff047984 */ /* 0x000e220008000c00 */
[----:B--2---:R-:W-:-:S04]  /*0760*/  FFMA R2, R2, R8, R15 ;  /* 0x0000000802027223 */ /* 0x004fc8000000000f */
[----:B---3--:R-:W-:-:S04]  /*0770*/  FFMA R9, R17, R9, R2 ;  /* 0x0000000911097223 */ /* 0x008fc80000000002 */
[----:B----4-:R-:W-:-:S04]  /*0780*/  FFMA R10, R14, R10, R9 ;  /* 0x0000000a0e0a7223 */ /* 0x010fc80000000009 */
[----:B-----5:R-:W-:-:S04]  /*0790*/  FFMA R11, R19, R11, R10 ;  /* 0x0000000b130b7223 */ /* 0x020fc8000000000a */
[----:B0-----:R-:W-:-:S04]  /*07a0*/  FFMA R4, R16, R4, R11 ;  /* 0x0000000410047223 */ /* 0x001fc8000000000b */
[----:B------:R-:W-:-:S04]  /*07b0*/  FFMA R5, R21, R5, R4 ;  /* 0x0000000515057223 */ /* 0x000fc80000000004 */
[----:B------:R-:W-:-:S04]  /*07c0*/  FFMA R6, R18, R6, R5 ;  /* 0x0000000612067223 */ /* 0x000fc80000000005 */
[----:B------:R-:W-:-:S07]  /*07d0*/  FFMA R15, R23, R7, R6 ;  /* 0x00000007170f7223 */ /* 0x000fce0000000006 */
.L_x_104:
[----:B------:R-:W-:Y:S05]  /*07e0*/  BRA.U !UP1, `(.L_x_101) ;  /* 0x0000000109987547 */ /* 0x000fea000b800000 */
[----:B------:R-:W-:Y:S02]  /*07f0*/  UISETP.GE.U32.AND UP0, UPT, UR7, 0x4, UPT ;  /* 0x000000040700788c */ /* 0x000fe4000bf06070 */
[----:B------:R-:W-:-:S04]  /*0800*/  ULOP3.LUT UR5, UR12, 0x3, URZ, 0xc0, !UPT ;  /* 0x000000030c057892 */ /* 0x000fc8000f8ec0ff */
[----:B------:R-:W-:-:S03]  /*0810*/  UISETP.NE.AND UP1, UPT, UR5, URZ, UPT ;  /* 0x000000ff0500728c */ /* 0x000fc6000bf25270 */
[----:B------:R-:W-:Y:S08]  /*0820*/  BRA.U !UP0, `(.L_x_105) ;  /* 0x0000000108447547 */ /* 0x000ff0000b800000 */
[----:B------:R-:W1:Y:S01]  /*0830*/  LDC.64 R4, c[0x0][0x380] ;  /* 0x0000e000ff047b82 */ /* 0x000e620000000a00 */
[----:B0-----:R-:W-:-:S05]  /*0840*/  IADD3 R9, PT, PT, R3, UR4, RZ ;  /* 0x0000000403097c10 */ /* 0x001fca000fffe0ff */
[----:B-1----:R-:W-:-:S05]  /*0850*/  IMAD.WIDE R8, R9, 0x4, R4 ;  /* 0x0000000409087825 */ /* 0x002fca00078e0204 */
[----:B------:R-:W2:Y:S04]  /*0860*/  LDG.E.CONSTANT R2, desc[UR10][R8.64] ;  /* 0x0000000a08027981 */ /* 0x000ea8000c1e9900 */
[----:B------:R-:W3:Y:S04]  /*0870*/  LDG.E.CONSTANT R11, desc[UR10][R8.64+0x4] ;  /* 0x0000040a080b7981 */ /* 0x000ee8000c1e9900 */
[----:B------:R-:W4:Y:S04]  /*0880*/  LDG.E.CONSTANT R10, desc[UR10][R8.64+0x8] ;  /* 0x0000080a080a7981 */ /* 0x000f28000c1e9900 */
[----:B------:R-:W5:Y:S01]  /*0890*/  LDG.E.CONSTANT R13, desc[UR10][R8.64+0xc] ;  /* 0x00000c0a080d7981 */ /* 0x000f62000c1e9900 */
[----:B------:R-:W0:Y:S01]  /*08a0*/  S2UR UR7, SR_CgaCtaId ;  /* 0x00000000000779c3 */ /* 0x000e220000008800 */
[----:B------:R-:W-:-:S02]  /*08b0*/  UMOV UR6, 0x400 ;  /* 0x0000040000067882 */ /* 0x000fc40000000000 */
[----:B0-----:R-:W-:-:S04]  /*08c0*/  ULEA UR6, UR7, UR6, 0x18 ;  /* 0x0000000607067291 */ /* 0x001fc8000f8ec0ff */
[----:B------:R-:W-:Y:S02]  /*08d0*/  ULEA UR6, UR4, UR6, 0x2 ;  /* 0x0000000604067291 */ /* 0x000fe4000f8e10ff */
[----:B------:R-:W-:-:S07]  /*08e0*/  UIADD3 UR4, UPT, UPT, UR4, 0x4, URZ ;  /* 0x0000000404047890 */ /* 0x000fce000fffe0ff */
[----:B------:R-:W2:Y:S02]  /*08f0*/  LDS.128 R4, [UR6] ;  /* 0x00000006ff047984 */ /* 0x000ea40008000c00 */
[----:B--2---:R-:W-:-:S04]  /*0900*/  FFMA R2, R2, R4, R15 ;  /* 0x0000000402027223 */ /* 0x004fc8000000000f */
[----:B---3--:R-:W-:-:S04]  /*0910*/  FFMA R5, R11, R5, R2 ;  /* 0x000000050b057223 */ /* 0x008fc80000000002 */
[----:B----4-:R-:W-:-:S04]  /*0920*/  FFMA R6, R10, R6, R5 ;  /* 0x000000060a067223 */ /* 0x010fc80000000005 */
[----:B-----5:R-:W-:-:S07]  /*0930*/  FFMA R15, R13, R7, R6 ;  /* 0x000000070d0f7223 */ /* 0x020fce0000000006 */
.L_x_105:
[----:B------:R-:W-:Y:S05]  /*0940*/  BRA.U !UP1, `(.L_x_101) ;  /* 0x0000000109407547 */ /* 0x000fea000b800000 */
[----:B------:R-:W1:Y:S01]  /*0950*/  S2UR UR7, SR_CgaCtaId ;  /* 0x00000000000779c3 */ /* 0x000e620000008800 */
[----:B------:R-:W-:Y:S01]  /*0960*/  UMOV UR6, 0x400 ;  /* 0x0000040000067882 */ /* 0x000fe20000000000 */
[----:B------:R-:W-:-:S06]  /*0970*/  IADD3 R7, PT, PT, R3, UR4, RZ ;  /* 0x0000000403077c10 */ /* 0x000fcc000fffe0ff */
[----:B------:R-:W2:Y:S01]  /*0980*/  LDC.64 R4, c[0x0][0x380] ;  /* 0x0000e000ff047b82 */ /* 0x000ea20000000a00 */
[----:B-1----:R-:W-:Y:S02]  /*0990*/  ULEA UR7, UR7, UR6, 0x18 ;  /* 0x0000000607077291 */ /* 0x002fe4000f8ec0ff */
[----:B------:R-:W-:Y:S02]  /*09a0*/  UIADD3 UR6, UPT, UPT, -UR5, URZ, URZ ;  /* 0x000000ff05067290 */ /* 0x000fe4000fffe1ff */
[----:B------:R-:W-:-:S12]  /*09b0*/  ULEA UR5, UR4, UR7, 0x2 ;  /* 0x0000000704057291 */ /* 0x000fd8000f8e10ff */
.L_x_106:
[C---:B0-2---:R-:W-:Y:S01]  /*09c0*/  IMAD.WIDE R2, R7.reuse, 0x4, R4 ;  /* 0x0000000407027825 */ /* 0x045fe200078e0204 */
[----:B------:R-:W0:Y:S05]  /*09d0*/  LDS R6, [UR5] ;  /* 0x00000005ff067984 */ /* 0x000e2a0008000800 */
[----:B------:R-:W0:Y:S01]  /*09e0*/  LDG.E.CONSTANT R2, desc[UR10][R2.64] ;  /* 0x0000000a02027981 */ /* 0x000e22000c1e9900 */
[----:B------:R-:W-:Y:S01]  /*09f0*/  UIADD3 UR6, UPT, UPT, UR6, 0x1, URZ ;  /* 0x0000000106067890 */ /* 0x000fe2000fffe0ff */
[----:B------:R-:W-:Y:S01]  /*0a00*/  IADD3 R7, PT, PT, R7, 0x1, RZ ;  /* 0x0000000107077810 */ /* 0x000fe20007ffe0ff */
[----:B------:R-:W-:Y:S02]  /*0a10*/  UIADD3 UR5, UPT, UPT, UR5, 0x4, URZ ;  /* 0x0000000405057890 */ /* 0x000fe4000fffe0ff */
[----:B------:R-:W-:Y:S01]  /*0a20*/  UISETP.NE.AND UP0, UPT, UR6, URZ, UPT ;  /* 0x000000ff0600728c */ /* 0x000fe2000bf05270 */
[----:B0-----:R-:W-:-:S08]  /*0a30*/  FFMA R15, R2, R6, R15 ;  /* 0x00000006020f7223 */ /* 0x001fd0000000000f */
[----:B------:R-:W-:Y:S05]  /*0a40*/  BRA.U UP0, `(.L_x_106) ;  /* 0xfffffffd00dc7547 */ /* 0x000fea000b83ffff */
.L_x_101:
[----:B0-----:R-:W0:Y:S08]  /*0a50*/  LDC.64 R2, c[0x0][0x390] ;  /* 0x0000e400ff027b82 */ /* 0x001e300000000a00 */
[----:B------:R-:W1:Y:S01]  /*0a60*/  LDC.64 R4, c[0x0][0x398] ;  /* 0x0000e600ff047b82 */ /* 0x000e620000000a00 */
[----:B0-----:R-:W-:-:S06]  /*0a70*/  IMAD.WIDE R2, R0, 0x4, R2 ;  /* 0x0000000400027825 */ /* 0x001fcc00078e0202 */
[----:B------:R-:W2:Y:S01]  /*0a80*/  LDG.E R2, desc[UR10][R2.64] ;  /* 0x0000000a02027981 */ /* 0x000ea2000c1e1900 */
[----:B-1----:R-:W-:-:S04]  /*0a90*/  IMAD.WIDE R4, R0, 0x4, R4 ;  /* 0x0000000400047825 */ /* 0x002fc800078e0204 */
[----:B--2---:R-:W-:-:S05]  /*0aa0*/  FADD R15, -R2, R15 ;  /* 0x0000000f020f7221 */ /* 0x004fca0000000100 */
[----:B------:R-:W-:Y:S01]  /*0ab0*/  STG.E desc[UR10][R4.64], R15 ;  /* 0x0000000f04007986 */ /* 0x000fe2000c10190a */
[----:B------:R-:W-:Y:S05]  /*0ac0*/  EXIT ;  /* 0x000000000000794d */ /* 0x000fea0003800000 */
.L_x_107:
        /* <DEDUP_REMOVED lines=11> */
.L_x_117:


//--------------------- .text._Z17StepOneGPADKernelPfS_S_fi --------------------------
	.section	.text._Z17StepOneGPADKernelPfS_S_fi,"ax",@progbits
	.align	128
        .global         _Z17StepOneGPADKernelPfS_S_fi
        .type           _Z17StepOneGPADKernelPfS_S_fi,@function
        .size           _Z17StepOneGPADKernelPfS_S_fi,(.L_x_118 - _Z17StepOneGPADKernelPfS_S_fi)
        .other          _Z17StepOneGPADKernelPfS_S_fi,@"STO_CUDA_ENTRY STV_DEFAULT"
_Z17StepOneGPADKernelPfS_S_fi:
.text._Z17StepOneGPADKernelPfS_S_fi:
        /* <DEDUP_REMOVED lines=11> */
[----:B------:R-:W3:Y:S08]  /*00b0*/  LDC.64 R4, c[0x0][0x388] ;  /* 0x0000e200ff047b82 */ /* 0x000ef00000000a00 */
[----:B------:R-:W4:Y:S01]  /*00c0*/  LDC.64 R6, c[0x0][0x390] ;  /* 0x0000e400ff067b82 */ /* 0x000f220000000a00 */
[----:B0-----:R-:W-:-:S06]  /*00d0*/  IMAD.WIDE R2, R9, 0x4, R2 ;  /* 0x0000000409027825 */ /* 0x001fcc00078e0202 */
[----:B-1----:R-:W5:Y:S01]  /*00e0*/  LDG.E R2, desc[UR4][R2.64] ;  /* 0x0000000402027981 */ /* 0x002f62000c1e1900 */
[----:B---3--:R-:W-:-:S06]  /*00f0*/  IMAD.WIDE R4, R9, 0x4, R4 ;  /* 0x0000000409047825 */ /* 0x008fcc00078e0204 */
[----:B------:R-:W5:Y:S01]  /*0100*/  LDG.E R5, desc[UR4][R4.64] ;  /* 0x0000000404057981 */ /* 0x000f62000c1e1900 */
[----:B----4-:R-:W-:-:S04]  /*0110*/  IMAD.WIDE R6, R9, 0x4, R6 ;  /* 0x0000000409067825 */ /* 0x010fc800078e0206 */
[----:B-----5:R-:W-:-:S04]  /*0120*/  FADD R11, R2, -R5 ;  /* 0x80000005020b7221 */ /* 0x020fc80000000000 */
[----:B--2---:R-:W-:-:S05]  /*0130*/  FFMA R11, R11, UR6, R2 ;  /* 0x000000060b0b7c23 */ /* 0x004fca0008000002 */
[----:B------:R-:W-:Y:S01]  /*0140*/  STG.E desc[UR4][R6.64], R11 ;  /* 0x0000000b06007986 */ /* 0x000fe2000c101904 */
[----:B------:R-:W-:Y:S05]  /*0150*/  EXIT ;  /* 0x000000000000794d */ /* 0x000fea0003800000 */
.L_x_108:
        /* <DEDUP_REMOVED lines=10> */
.L_x_118:


//--------------------- .nv.shared._Z13mv_warpReducePKfS0_S0_Pfii --------------------------
	.section	.nv.shared._Z13mv_warpReducePKfS0_S0_Pfii,"aw",@nobits
	.sectionflags	@""
	.align	16
	.zero		1024


//--------------------- .nv.shared.reserved.0     --------------------------
	.section	.nv.shared.reserved.0,"aw",@nobits
	.weak		__nv_reservedSMEM_offset_0_alias
	.size		__nv_reservedSMEM_offset_0_alias, 0, 64
	.other		__nv_reservedSMEM_offset_0_alias,@"STO_CUDA_RESERVED_SHARED STV_DEFAULT"
__nv_reservedSMEM_offset_0_alias:
	.zero		0
	.zero		64


//--------------------- .nv.shared._Z31mv_warpReduceNoRollOverGranularPKfS0_S0_Pfii --------------------------
	.section	.nv.shared._Z31mv_warpReduceNoRollOverGranularPKfS0_S0_Pfii,"aw",@nobits
	.sectionflags	@""
	.align	16
	.zero		1024


//--------------------- .nv.shared._Z19StepFourGPADParRowsPKfPfS1_S0_S1_iiii --------------------------
	.section	.nv.shared._Z19StepFourGPADParRowsPKfPfS1_S0_S1_iiii,"aw",@nobits
	.sectionflags	@""
	.align	16
	.zero		1024


//--------------------- .nv.shared._Z15DeviceArrayCopyPfS_i --------------------------
	.section	.nv.shared._Z15DeviceArrayCopyPfS_i,"aw",@nobits
	.sectionflags	@""
	.align	16
	.zero		1024


//--------------------- .nv.shared._Z26StepFourGPADFlippedParRowsPKfPfS1_S0_S1_iiii --------------------------
	.section	.nv.shared._Z26StepFourGPADFlippedParRowsPKfPfS1_S0_S1_iiii,"aw",@nobits
	.sectionflags	@""
	.align	16
	.zero		1024


//--------------------- .nv.shared._Z23StepFourGPADFlatParRowsPKfPfS1_S0_S1_iii --------------------------
	.section	.nv.shared._Z23StepFourGPADFlatParRowsPKfPfS1_S0_S1_iii,"aw",@nobits
	.sectionflags	@""
	.align	16
	.zero		1024


//--------------------- .nv.shared._Z29StepThreeGPADKernelVectorizedfPfS_i --------------------------
	.section	.nv.shared._Z29StepThreeGPADKernelVectorizedfPfS_i,"aw",@nobits
	.sectionflags	@""
	.align	16
	.zero		1024


//--------------------- .nv.shared._Z19StepThreeGPADKernelfPfS_i --------------------------
	.section	.nv.shared._Z19StepThreeGPADKernelfPfS_i,"aw",@nobits
	.sectionflags	@""
	.align	16
	.zero		1024


//--------------------- .nv.shared._Z17StepTwoGPADKernelPKfPfS1_S1_iii --------------------------
	.section	.nv.shared._Z17StepTwoGPADKernelPKfPfS1_S1_iii,"aw",@nobits
	.sectionflags	@""
	.align	16
	.zero		1024


//--------------------- .nv.shared._Z17StepOneGPADKernelPfS_S_fi --------------------------
	.section	.nv.shared._Z17StepOneGPADKernelPfS_S_fi,"aw",@nobits
	.sectionflags	@""
	.align	16
	.zero		1024


//--------------------- .nv.constant0._Z13mv_warpReducePKfS0_S0_Pfii --------------------------
	.section	.nv.constant0._Z13mv_warpReducePKfS0_S0_Pfii,"a",@progbits
	.sectionflags	@""
	.align	4
.nv.constant0._Z13mv_warpReducePKfS0_S0_Pfii:
	.zero		936


//--------------------- .nv.constant0._Z31mv_warpReduceNoRollOverGranularPKfS0_S0_Pfii --------------------------
	.section	.nv.constant0._Z31mv_warpReduceNoRollOverGranularPKfS0_S0_Pfii,"a",@progbits
	.sectionflags	@""
	.align	4
.nv.constant0._Z31mv_warpReduceNoRollOverGranularPKfS0_S0_Pfii:
	.zero		936


//--------------------- .nv.constant0._Z19StepFourGPADParRowsPKfPfS1_S0_S1_iiii --------------------------
	.section	.nv.constant0._Z19StepFourGPADParRowsPKfPfS1_S0_S1_iiii,"a",@progbits
	.sectionflags	@""
	.align	4
.nv.constant0._Z19StepFourGPADParRowsPKfPfS1_S0_S1_iiii:
	.zero		952


//--------------------- .nv.constant0._Z15DeviceArrayCopyPfS_i --------------------------
	.section	.nv.constant0._Z15DeviceArrayCopyPfS_i,"a",@progbits
	.sectionflags	@""
	.align	4
.nv.constant0._Z15DeviceArrayCopyPfS_i:
	.zero		916


//--------------------- .nv.constant0._Z26StepFourGPADFlippedParRowsPKfPfS1_S0_S1_iiii --------------------------
	.section	.nv.constant0._Z26StepFourGPADFlippedParRowsPKfPfS1_S0_S1_iiii,"a",@progbits
	.sectionflags	@""
	.align	4
.nv.constant0._Z26StepFourGPADFlippedParRowsPKfPfS1_S0_S1_iiii:
	.zero		952


//--------------------- .nv.constant0._Z23StepFourGPADFlatParRowsPKfPfS1_S0_S1_iii --------------------------
	.section	.nv.constant0._Z23StepFourGPADFlatParRowsPKfPfS1_S0_S1_iii,"a",@progbits
	.sectionflags	@""
	.align	4
.nv.constant0._Z23StepFourGPADFlatParRowsPKfPfS1_S0_S1_iii:
	.zero		948


//--------------------- .nv.constant0._Z29StepThreeGPADKernelVectorizedfPfS_i --------------------------
	.section	.nv.constant0._Z29StepThreeGPADKernelVectorizedfPfS_i,"a",@progbits
	.sectionflags	@""
	.align	4
.nv.constant0._Z29StepThreeGPADKernelVectorizedfPfS_i:
	.zero		924


//--------------------- .nv.constant0._Z19StepThreeGPADKernelfPfS_i --------------------------
	.section	.nv.constant0._Z19StepThreeGPADKernelfPfS_i,"a",@progbits
	.sectionflags	@""
	.align	4
.nv.constant0._Z19StepThreeGPADKernelfPfS_i:
	.zero		924


//--------------------- .nv.constant0._Z17StepTwoGPADKernelPKfPfS1_S1_iii --------------------------
	.section	.nv.constant0._Z17StepTwoGPADKernelPKfPfS1_S1_iii,"a",@progbits
	.sectionflags	@""
	.align	4
.nv.constant0._Z17StepTwoGPADKernelPKfPfS1_S1_iii:
	.zero		940


//--------------------- .nv.constant0._Z17StepOneGPADKernelPfS_S_fi --------------------------
	.section	.nv.constant0._Z17StepOneGPADKernelPfS_S_fi,"a",@progbits
	.sectionflags	@""
	.align	4
.nv.constant0._Z17StepOneGPADKernelPfS_S_fi:
	.zero		928


//--------------------- SYMBOLS --------------------------

	.type		.nv.reservedSmem.offset0,@object
	.size		.nv.reservedSmem.offset0,0x4
	.type		.nv.reservedSmem.cap,@object
	.size		.nv.reservedSmem.cap,0x4
